//
// Generated by NVIDIA NVVM Compiler
//
// Compiler Build ID: CL-36424714
// Cuda compilation tools, release 13.0, V13.0.88
// Based on NVVM 20.0.0
//

.version 9.0
.target sm_100
.address_size 64

	// .globl	_Z23cuda_caculate_max_scorePcS_iPiP15score_alignment

.visible .entry _Z23cuda_caculate_max_scorePcS_iPiP15score_alignment(
	.param .u64 .ptr .align 1 _Z23cuda_caculate_max_scorePcS_iPiP15score_alignment_param_0,
	.param .u64 .ptr .align 1 _Z23cuda_caculate_max_scorePcS_iPiP15score_alignment_param_1,
	.param .u32 _Z23cuda_caculate_max_scorePcS_iPiP15score_alignment_param_2,
	.param .u64 .ptr .align 1 _Z23cuda_caculate_max_scorePcS_iPiP15score_alignment_param_3,
	.param .u64 .ptr .align 1 _Z23cuda_caculate_max_scorePcS_iPiP15score_alignment_param_4
)
{
	.local .align 8 .b8 	__local_depot0[3000];
	.reg .b64 	%SP;
	.reg .b64 	%SPL;
	.reg .pred 	%p<64>;
	.reg .b16 	%rs<116>;
	.reg .b32 	%r<208>;
	.reg .b64 	%rd<65>;

	mov.u64 	%SPL, __local_depot0;
	ld.param.u64 	%rd23, [_Z23cuda_caculate_max_scorePcS_iPiP15score_alignment_param_0];
	ld.param.u64 	%rd24, [_Z23cuda_caculate_max_scorePcS_iPiP15score_alignment_param_1];
	ld.param.u32 	%r67, [_Z23cuda_caculate_max_scorePcS_iPiP15score_alignment_param_2];
	ld.param.u64 	%rd22, [_Z23cuda_caculate_max_scorePcS_iPiP15score_alignment_param_3];
	ld.param.u64 	%rd25, [_Z23cuda_caculate_max_scorePcS_iPiP15score_alignment_param_4];
	cvta.to.global.u64 	%rd1, %rd25;
	cvta.to.global.u64 	%rd2, %rd24;
	cvta.to.global.u64 	%rd3, %rd23;
	add.u64 	%rd4, %SPL, 0;
	mov.u32 	%r69, %ctaid.x;
	mov.u32 	%r70, %ntid.x;
	mov.u32 	%r71, %tid.x;
	mad.lo.s32 	%r1, %r69, %r70, %r71;
	mov.b32 	%r179, 0;
$L__BB0_1:
	mov.u32 	%r2, %r179;
	cvt.u64.u32 	%rd27, %r2;
	add.s64 	%rd28, %rd3, %rd27;
	ld.global.u8 	%rs8, [%rd28];
	setp.ne.s16 	%p1, %rs8, 0;
	add.s32 	%r179, %r2, 1;
	@%p1 bra 	$L__BB0_1;
	mov.b32 	%r180, 0;
$L__BB0_3:
	mov.u32 	%r4, %r180;
	cvt.u64.u32 	%rd29, %r4;
	add.s64 	%rd30, %rd2, %rd29;
	ld.global.u8 	%rs9, [%rd30];
	setp.ne.s16 	%p2, %rs9, 0;
	add.s32 	%r180, %r4, 1;
	@%p2 bra 	$L__BB0_3;
	sub.s32 	%r73, %r2, %r4;
	abs.s32 	%r74, %r73;
	mul.lo.s32 	%r75, %r74, %r2;
	setp.ge.s32 	%p3, %r1, %r75;
	@%p3 bra 	$L__BB0_53;
	div.s32 	%r6, %r1, %r2;
	mul.lo.s32 	%r77, %r6, %r2;
	sub.s32 	%r7, %r1, %r77;
	add.s64 	%rd62, %rd3, 1;
	add.s64 	%rd61, %rd4, 3;
	mov.b32 	%r181, 0;
$L__BB0_6:
	ld.global.u8 	%rs10, [%rd62+-1];
	ld.global.u8 	%rs11, [%rd62];
	st.local.v2.u8 	[%rd61+-3], {%rs10, %rs11};
	ld.global.u8 	%rs12, [%rd62+1];
	st.local.u8 	[%rd61+-1], %rs12;
	setp.eq.s32 	%p4, %r181, 2996;
	@%p4 bra 	$L__BB0_8;
	ld.global.u8 	%rs13, [%rd62+2];
	st.local.u8 	[%rd61], %rs13;
	add.s32 	%r181, %r181, 4;
	add.s64 	%rd62, %rd62, 4;
	add.s64 	%rd61, %rd61, 4;
	bra.uni 	$L__BB0_6;
$L__BB0_8:
	mov.b16 	%rs14, 0;
	st.local.u8 	[%rd4+2999], %rs14;
	add.s64 	%rd11, %rd4, %rd27;
	max.s32 	%r10, %r7, %r2;
	sub.s32 	%r11, %r10, %r7;
	and.b32  	%r78, %r11, 3;
	setp.eq.s32 	%p5, %r78, 3;
	mov.u32 	%r185, %r7;
	@%p5 bra 	$L__BB0_14;
	sub.s32 	%r183, %r7, %r2;
	cvt.u16.u32 	%rs15, %r7;
	cvt.u16.u32 	%rs16, %r10;
	sub.s16 	%rs17, %rs16, %rs15;
	add.s16 	%rs18, %rs17, 1;
	cvt.u32.u16 	%r79, %rs18;
	and.b32  	%r80, %r79, 3;
	neg.s32 	%r182, %r80;
	mov.u32 	%r185, %r7;
$L__BB0_10:
	.pragma "nounroll";
	cvt.s64.s32 	%rd32, %r185;
	add.s64 	%rd12, %rd4, %rd32;
	ld.local.s8 	%rs19, [%rd12];
	setp.gt.s16 	%p6, %rs19, 89;
	selp.b16 	%rs1, 65, %rs19, %p6;
	st.local.u8 	[%rd12], %rs1;
	setp.eq.s32 	%p7, %r183, 0;
	@%p7 bra 	$L__BB0_12;
	add.s16 	%rs20, %rs1, 1;
	st.local.u8 	[%rd12], %rs20;
	bra.uni 	$L__BB0_13;
$L__BB0_12:
	mov.b16 	%rs21, 0;
	st.local.u8 	[%rd11], %rs21;
$L__BB0_13:
	add.s32 	%r185, %r185, 1;
	add.s32 	%r183, %r183, 1;
	add.s32 	%r182, %r182, 1;
	setp.ne.s32 	%p8, %r182, 0;
	@%p8 bra 	$L__BB0_10;
$L__BB0_14:
	setp.lt.u32 	%p9, %r11, 3;
	@%p9 bra 	$L__BB0_29;
	sub.s32 	%r186, %r185, %r2;
$L__BB0_16:
	cvt.s64.s32 	%rd33, %r185;
	add.s64 	%rd13, %rd4, %rd33;
	ld.local.s8 	%rs22, [%rd13];
	setp.gt.s16 	%p10, %rs22, 89;
	selp.b16 	%rs2, 65, %rs22, %p10;
	st.local.u8 	[%rd13], %rs2;
	setp.ne.s32 	%p11, %r186, 0;
	@%p11 bra 	$L__BB0_18;
	mov.b16 	%rs24, 0;
	st.local.u8 	[%rd11], %rs24;
	bra.uni 	$L__BB0_19;
$L__BB0_18:
	add.s16 	%rs23, %rs2, 1;
	st.local.u8 	[%rd13], %rs23;
$L__BB0_19:
	add.s32 	%r81, %r185, 1;
	ld.local.s8 	%rs25, [%rd13+1];
	setp.gt.s16 	%p12, %rs25, 89;
	selp.b16 	%rs3, 65, %rs25, %p12;
	st.local.u8 	[%rd13+1], %rs3;
	setp.eq.s32 	%p13, %r81, %r2;
	@%p13 bra 	$L__BB0_21;
	add.s16 	%rs26, %rs3, 1;
	st.local.u8 	[%rd13+1], %rs26;
	bra.uni 	$L__BB0_22;
$L__BB0_21:
	mov.b16 	%rs27, 0;
	st.local.u8 	[%rd11], %rs27;
$L__BB0_22:
	add.s32 	%r82, %r185, 2;
	ld.local.s8 	%rs28, [%rd13+2];
	setp.gt.s16 	%p14, %rs28, 89;
	selp.b16 	%rs4, 65, %rs28, %p14;
	st.local.u8 	[%rd13+2], %rs4;
	setp.eq.s32 	%p15, %r82, %r2;
	@%p15 bra 	$L__BB0_24;
	add.s16 	%rs29, %rs4, 1;
	st.local.u8 	[%rd13+2], %rs29;
	bra.uni 	$L__BB0_25;
$L__BB0_24:
	mov.b16 	%rs30, 0;
	st.local.u8 	[%rd11], %rs30;
$L__BB0_25:
	add.s32 	%r24, %r185, 3;
	ld.local.s8 	%rs31, [%rd13+3];
	setp.gt.s16 	%p16, %rs31, 89;
	selp.b16 	%rs5, 65, %rs31, %p16;
	st.local.u8 	[%rd13+3], %rs5;
	setp.eq.s32 	%p17, %r24, %r2;
	@%p17 bra 	$L__BB0_27;
	add.s16 	%rs32, %rs5, 1;
	st.local.u8 	[%rd13+3], %rs32;
	bra.uni 	$L__BB0_28;
$L__BB0_27:
	mov.b16 	%rs33, 0;
	st.local.u8 	[%rd11], %rs33;
$L__BB0_28:
	add.s32 	%r185, %r185, 4;
	add.s32 	%r186, %r186, 4;
	setp.ne.s32 	%p18, %r24, %r10;
	@%p18 bra 	$L__BB0_16;
$L__BB0_29:
	setp.eq.s32 	%p19, %r67, 0;
	@%p19 bra 	$L__BB0_36;
	mov.b32 	%r192, 0;
$L__BB0_31:
	mov.u32 	%r38, %r192;
	cvt.u64.u32 	%rd34, %r38;
	add.s64 	%rd35, %rd4, %rd34;
	ld.local.u8 	%rs34, [%rd35];
	setp.ne.s16 	%p20, %rs34, 0;
	add.s32 	%r192, %r38, 1;
	@%p20 bra 	$L__BB0_31;
	setp.eq.s32 	%p21, %r38, 0;
	mov.b32 	%r207, 0;
	@%p21 bra 	$L__BB0_51;
	cvta.to.global.u64 	%rd18, %rd22;
	mov.b32 	%r193, 0;
	mov.u32 	%r194, %r193;
$L__BB0_34:
	add.s32 	%r87, %r193, %r6;
	cvt.s64.s32 	%rd36, %r87;
	add.s64 	%rd37, %rd2, %rd36;
	ld.global.u8 	%rs6, [%rd37];
	cvt.u64.u32 	%rd38, %r193;
	add.s64 	%rd39, %rd4, %rd38;
	ld.local.u8 	%rs35, [%rd39];
	add.s16 	%rs36, %rs6, -91;
	and.b16  	%rs37, %rs36, 255;
	add.s16 	%rs38, %rs35, -91;
	and.b16  	%rs39, %rs38, 255;
	min.u16 	%rs40, %rs37, %rs39;
	setp.lt.u16 	%p22, %rs40, 230;
	mov.b32 	%r207, -1;
	@%p22 bra 	$L__BB0_51;
	cvt.u32.u16 	%r88, %rs6;
	and.b32  	%r89, %r88, 255;
	mul.wide.u32 	%rd40, %r89, 26;
	cvt.u64.u16 	%rd41, %rs35;
	and.b64  	%rd42, %rd41, 255;
	add.s64 	%rd43, %rd40, %rd42;
	shl.b64 	%rd44, %rd43, 2;
	add.s64 	%rd45, %rd18, %rd44;
	ld.global.u32 	%r90, [%rd45+-7020];
	add.s32 	%r194, %r90, %r194;
	add.s32 	%r193, %r193, 1;
	setp.eq.s32 	%p23, %r193, %r38;
	mov.u32 	%r207, %r194;
	@%p23 bra 	$L__BB0_51;
	bra.uni 	$L__BB0_34;
$L__BB0_36:
	mov.b32 	%r188, 0;
$L__BB0_37:
	mov.u32 	%r27, %r188;
	cvt.u64.u32 	%rd46, %r27;
	add.s64 	%rd47, %rd4, %rd46;
	ld.local.u8 	%rs41, [%rd47];
	setp.ne.s16 	%p24, %rs41, 0;
	add.s32 	%r188, %r27, 1;
	@%p24 bra 	$L__BB0_37;
	setp.eq.s32 	%p25, %r27, 0;
	mov.b32 	%r207, 0;
	@%p25 bra 	$L__BB0_51;
	and.b32  	%r29, %r27, 15;
	setp.lt.u32 	%p26, %r27, 16;
	mov.b32 	%r199, 0;
	mov.u32 	%r207, %r199;
	@%p26 bra 	$L__BB0_42;
	and.b32  	%r199, %r27, 2147483632;
	and.b32  	%r96, %r27, -16;
	neg.s32 	%r190, %r96;
	add.s64 	%rd14, %rd2, 7;
	add.s64 	%rd63, %rd4, 8;
	mov.b32 	%r207, 0;
	mov.u32 	%r189, %r6;
$L__BB0_41:
	.pragma "nounroll";
	cvt.s64.s32 	%rd48, %r189;
	add.s64 	%rd49, %rd14, %rd48;
	ld.global.u8 	%rs42, [%rd49+-7];
	ld.local.v2.b32 	{%r97, %r98}, [%rd63+-8];
	bfe.u32 	%r99, %r98, 24, 8;
	cvt.u16.u32 	%rs43, %r99;
	bfe.u32 	%r100, %r98, 16, 8;
	cvt.u16.u32 	%rs44, %r100;
	bfe.u32 	%r101, %r98, 8, 8;
	cvt.u16.u32 	%rs45, %r101;
	bfe.u32 	%r102, %r98, 0, 8;
	cvt.u16.u32 	%rs46, %r102;
	bfe.u32 	%r103, %r97, 24, 8;
	cvt.u16.u32 	%rs47, %r103;
	bfe.u32 	%r104, %r97, 16, 8;
	cvt.u16.u32 	%rs48, %r104;
	bfe.u32 	%r105, %r97, 8, 8;
	cvt.u16.u32 	%rs49, %r105;
	bfe.u32 	%r106, %r97, 0, 8;
	cvt.u16.u32 	%rs50, %r106;
	and.b16  	%rs51, %rs50, 255;
	and.b16  	%rs52, %rs49, 255;
	and.b16  	%rs53, %rs48, 255;
	and.b16  	%rs54, %rs47, 255;
	and.b16  	%rs55, %rs46, 255;
	and.b16  	%rs56, %rs45, 255;
	and.b16  	%rs57, %rs44, 255;
	and.b16  	%rs58, %rs43, 255;
	setp.eq.s16 	%p27, %rs42, %rs51;
	selp.u32 	%r107, 1, 0, %p27;
	add.s32 	%r108, %r207, %r107;
	ld.global.u8 	%rs59, [%rd49+-6];
	setp.eq.s16 	%p28, %rs59, %rs52;
	selp.u32 	%r109, 1, 0, %p28;
	add.s32 	%r110, %r108, %r109;
	ld.global.u8 	%rs60, [%rd49+-5];
	setp.eq.s16 	%p29, %rs60, %rs53;
	selp.u32 	%r111, 1, 0, %p29;
	add.s32 	%r112, %r110, %r111;
	ld.global.u8 	%rs61, [%rd49+-4];
	setp.eq.s16 	%p30, %rs61, %rs54;
	selp.u32 	%r113, 1, 0, %p30;
	add.s32 	%r114, %r112, %r113;
	ld.global.u8 	%rs62, [%rd49+-3];
	setp.eq.s16 	%p31, %rs62, %rs55;
	selp.u32 	%r115, 1, 0, %p31;
	add.s32 	%r116, %r114, %r115;
	ld.global.u8 	%rs63, [%rd49+-2];
	setp.eq.s16 	%p32, %rs63, %rs56;
	selp.u32 	%r117, 1, 0, %p32;
	add.s32 	%r118, %r116, %r117;
	ld.global.u8 	%rs64, [%rd49+-1];
	setp.eq.s16 	%p33, %rs64, %rs57;
	selp.u32 	%r119, 1, 0, %p33;
	add.s32 	%r120, %r118, %r119;
	ld.global.u8 	%rs65, [%rd49];
	setp.eq.s16 	%p34, %rs65, %rs58;
	selp.u32 	%r121, 1, 0, %p34;
	add.s32 	%r122, %r120, %r121;
	ld.global.u8 	%rs66, [%rd49+1];
	ld.local.v2.b32 	{%r123, %r124}, [%rd63];
	bfe.u32 	%r125, %r124, 24, 8;
	cvt.u16.u32 	%rs67, %r125;
	bfe.u32 	%r126, %r124, 16, 8;
	cvt.u16.u32 	%rs68, %r126;
	bfe.u32 	%r127, %r124, 8, 8;
	cvt.u16.u32 	%rs69, %r127;
	bfe.u32 	%r128, %r124, 0, 8;
	cvt.u16.u32 	%rs70, %r128;
	bfe.u32 	%r129, %r123, 24, 8;
	cvt.u16.u32 	%rs71, %r129;
	bfe.u32 	%r130, %r123, 16, 8;
	cvt.u16.u32 	%rs72, %r130;
	bfe.u32 	%r131, %r123, 8, 8;
	cvt.u16.u32 	%rs73, %r131;
	bfe.u32 	%r132, %r123, 0, 8;
	cvt.u16.u32 	%rs74, %r132;
	and.b16  	%rs75, %rs74, 255;
	and.b16  	%rs76, %rs73, 255;
	and.b16  	%rs77, %rs72, 255;
	and.b16  	%rs78, %rs71, 255;
	and.b16  	%rs79, %rs70, 255;
	and.b16  	%rs80, %rs69, 255;
	and.b16  	%rs81, %rs68, 255;
	and.b16  	%rs82, %rs67, 255;
	setp.eq.s16 	%p35, %rs66, %rs75;
	selp.u32 	%r133, 1, 0, %p35;
	add.s32 	%r134, %r122, %r133;
	ld.global.u8 	%rs83, [%rd49+2];
	setp.eq.s16 	%p36, %rs83, %rs76;
	selp.u32 	%r135, 1, 0, %p36;
	add.s32 	%r136, %r134, %r135;
	ld.global.u8 	%rs84, [%rd49+3];
	setp.eq.s16 	%p37, %rs84, %rs77;
	selp.u32 	%r137, 1, 0, %p37;
	add.s32 	%r138, %r136, %r137;
	ld.global.u8 	%rs85, [%rd49+4];
	setp.eq.s16 	%p38, %rs85, %rs78;
	selp.u32 	%r139, 1, 0, %p38;
	add.s32 	%r140, %r138, %r139;
	ld.global.u8 	%rs86, [%rd49+5];
	setp.eq.s16 	%p39, %rs86, %rs79;
	selp.u32 	%r141, 1, 0, %p39;
	add.s32 	%r142, %r140, %r141;
	ld.global.u8 	%rs87, [%rd49+6];
	setp.eq.s16 	%p40, %rs87, %rs80;
	selp.u32 	%r143, 1, 0, %p40;
	add.s32 	%r144, %r142, %r143;
	ld.global.u8 	%rs88, [%rd49+7];
	setp.eq.s16 	%p41, %rs88, %rs81;
	selp.u32 	%r145, 1, 0, %p41;
	add.s32 	%r146, %r144, %r145;
	ld.global.u8 	%rs89, [%rd49+8];
	setp.eq.s16 	%p42, %rs89, %rs82;
	selp.u32 	%r147, 1, 0, %p42;
	add.s32 	%r207, %r146, %r147;
	add.s32 	%r190, %r190, 16;
	add.s32 	%r189, %r189, 16;
	add.s64 	%rd63, %rd63, 16;
	setp.eq.s32 	%p43, %r190, 0;
	@%p43 bra 	$L__BB0_42;
	bra.uni 	$L__BB0_41;
$L__BB0_42:
	setp.eq.s32 	%p44, %r29, 0;
	@%p44 bra 	$L__BB0_51;
	and.b32  	%r47, %r27, 7;
	setp.lt.u32 	%p45, %r29, 8;
	@%p45 bra 	$L__BB0_45;
	add.s32 	%r149, %r199, %r6;
	cvt.s64.s32 	%rd50, %r149;
	add.s64 	%rd51, %rd2, %rd50;
	ld.global.u8 	%rs90, [%rd51];
	cvt.u64.u32 	%rd52, %r199;
	add.s64 	%rd53, %rd4, %rd52;
	ld.local.u8 	%rs91, [%rd53];
	setp.eq.s16 	%p46, %rs90, %rs91;
	selp.u32 	%r150, 1, 0, %p46;
	add.s32 	%r151, %r207, %r150;
	ld.global.u8 	%rs92, [%rd51+1];
	ld.local.u8 	%rs93, [%rd53+1];
	setp.eq.s16 	%p47, %rs92, %rs93;
	selp.u32 	%r152, 1, 0, %p47;
	add.s32 	%r153, %r151, %r152;
	ld.global.u8 	%rs94, [%rd51+2];
	ld.local.u8 	%rs95, [%rd53+2];
	setp.eq.s16 	%p48, %rs94, %rs95;
	selp.u32 	%r154, 1, 0, %p48;
	add.s32 	%r155, %r153, %r154;
	ld.global.u8 	%rs96, [%rd51+3];
	ld.local.u8 	%rs97, [%rd53+3];
	setp.eq.s16 	%p49, %rs96, %rs97;
	selp.u32 	%r156, 1, 0, %p49;
	add.s32 	%r157, %r155, %r156;
	ld.global.u8 	%rs98, [%rd51+4];
	ld.local.u8 	%rs99, [%rd53+4];
	setp.eq.s16 	%p50, %rs98, %rs99;
	selp.u32 	%r158, 1, 0, %p50;
	add.s32 	%r159, %r157, %r158;
	ld.global.u8 	%rs100, [%rd51+5];
	ld.local.u8 	%rs101, [%rd53+5];
	setp.eq.s16 	%p51, %rs100, %rs101;
	selp.u32 	%r160, 1, 0, %p51;
	add.s32 	%r161, %r159, %r160;
	ld.global.u8 	%rs102, [%rd51+6];
	ld.local.u8 	%rs103, [%rd53+6];
	setp.eq.s16 	%p52, %rs102, %rs103;
	selp.u32 	%r162, 1, 0, %p52;
	add.s32 	%r163, %r161, %r162;
	ld.global.u8 	%rs104, [%rd51+7];
	ld.local.u8 	%rs105, [%rd53+7];
	setp.eq.s16 	%p53, %rs104, %rs105;
	selp.u32 	%r164, 1, 0, %p53;
	add.s32 	%r207, %r163, %r164;
	add.s32 	%r199, %r199, 8;
$L__BB0_45:
	setp.eq.s32 	%p54, %r47, 0;
	@%p54 bra 	$L__BB0_51;
	setp.lt.u32 	%p55, %r47, 4;
	@%p55 bra 	$L__BB0_48;
	add.s32 	%r166, %r199, %r6;
	cvt.s64.s32 	%rd54, %r166;
	add.s64 	%rd55, %rd2, %rd54;
	ld.global.u8 	%rs106, [%rd55];
	cvt.u64.u32 	%rd56, %r199;
	add.s64 	%rd57, %rd4, %rd56;
	ld.local.u8 	%rs107, [%rd57];
	setp.eq.s16 	%p56, %rs106, %rs107;
	selp.u32 	%r167, 1, 0, %p56;
	add.s32 	%r168, %r207, %r167;
	ld.global.u8 	%rs108, [%rd55+1];
	ld.local.u8 	%rs109, [%rd57+1];
	setp.eq.s16 	%p57, %rs108, %rs109;
	selp.u32 	%r169, 1, 0, %p57;
	add.s32 	%r170, %r168, %r169;
	ld.global.u8 	%rs110, [%rd55+2];
	ld.local.u8 	%rs111, [%rd57+2];
	setp.eq.s16 	%p58, %rs110, %rs111;
	selp.u32 	%r171, 1, 0, %p58;
	add.s32 	%r172, %r170, %r171;
	ld.global.u8 	%rs112, [%rd55+3];
	ld.local.u8 	%rs113, [%rd57+3];
	setp.eq.s16 	%p59, %rs112, %rs113;
	selp.u32 	%r173, 1, 0, %p59;
	add.s32 	%r207, %r172, %r173;
	add.s32 	%r199, %r199, 4;
$L__BB0_48:
	and.b32  	%r174, %r27, 3;
	setp.eq.s32 	%p60, %r174, 0;
	@%p60 bra 	$L__BB0_51;
	cvt.u64.u32 	%rd58, %r199;
	add.s64 	%rd64, %rd4, %rd58;
	add.s32 	%r205, %r199, %r6;
	neg.s32 	%r204, %r174;
$L__BB0_50:
	.pragma "nounroll";
	cvt.s64.s32 	%rd59, %r205;
	add.s64 	%rd60, %rd2, %rd59;
	ld.global.u8 	%rs114, [%rd60];
	ld.local.u8 	%rs115, [%rd64];
	setp.eq.s16 	%p61, %rs114, %rs115;
	selp.u32 	%r176, 1, 0, %p61;
	add.s32 	%r207, %r207, %r176;
	add.s64 	%rd64, %rd64, 1;
	add.s32 	%r205, %r205, 1;
	add.s32 	%r204, %r204, 1;
	setp.ne.s32 	%p62, %r204, 0;
	@%p62 bra 	$L__BB0_50;
$L__BB0_51:
	atom.global.max.s32 	%r177, [%rd1], %r207;
	ld.global.u32 	%r178, [%rd1];
	setp.ne.s32 	%p63, %r207, %r178;
	@%p63 bra 	$L__BB0_53;
	st.global.u32 	[%rd1+4], %r7;
	st.global.u32 	[%rd1+8], %r6;
$L__BB0_53:
	ret;

}


// ===== COMPILED SASS (sm_100) =====

	.target	sm_100

	.elftype	@"ET_EXEC"


//--------------------- .note.nv.tkinfo           --------------------------
	.section	.note.nv.tkinfo,"",@"SHT_NOTE"
	.sectionflags	@"SHF_NOTE_NV_TKINFO"
	.tkinfo
        /*0018*/ 	.word	0x00000002
        /*0030*/ 	.string	""
        /*0030*/ 	.string	"ptxas"
        /*0030*/ 	.string	"Cuda compilation tools, release 13.0, V13.0.88"
        /*0030*/ 	.string	"Build cuda_13.0.r13.0/compiler.36424714_0"
        /*0030*/ 	.string	"-arch sm_100 -m 64 "



//--------------------- .note.nv.cuinfo           --------------------------
	.section	.note.nv.cuinfo,"",@"SHT_NOTE"
	.sectionflags	@"SHF_NOTE_NV_CUINFO"
        /*0018*/ 	.short	0x0002
        /*001a*/ 	.short	0x0064
        /*001c*/ 	.short	0x0082
	.zero		2


//--------------------- .nv.info                  --------------------------
	.section	.nv.info,"",@"SHT_CUDA_INFO"
	.align	4


	//----- nvinfo : EIATTR_REGCOUNT
	.align		4
        /*0000*/ 	.byte	0x04, 0x2f
        /*0002*/ 	.short	(.L_1 - .L_0)
	.align		4
.L_0:
        /*0004*/ 	.word	index@(_Z23cuda_caculate_max_scorePcS_iPiP15score_alignment)
        /*0008*/ 	.word	0x00000020


	//----- nvinfo : EIATTR_FRAME_SIZE
	.align		4
.L_1:
        /*000c*/ 	.byte	0x04, 0x11
        /*000e*/ 	.short	(.L_3 - .L_2)
	.align		4
.L_2:
        /*0010*/ 	.word	index@(_Z23cuda_caculate_max_scorePcS_iPiP15score_alignment)
        /*0014*/ 	.word	0x00000bb8


	//----- nvinfo : EIATTR_MIN_STACK_SIZE
	.align		4
.L_3:
        /*0018*/ 	.byte	0x04, 0x12
        /*001a*/ 	.short	(.L_5 - .L_4)
	.align		4
.L_4:
        /*001c*/ 	.word	index@(_Z23cuda_caculate_max_scorePcS_iPiP15score_alignment)
        /*0020*/ 	.word	0x00000bb8
.L_5:


//--------------------- .nv.compat                --------------------------
	.section	.nv.compat,"",@"SHT_CUDA_COMPAT_INFO"
	.align	4
        /*0000*/ 	.byte	0x02, 0x09, 0x00, 0x00, 0x02, 0x02, 0x01, 0x00, 0x02, 0x05, 0x05, 0x00, 0x03, 0x07, 0x01, 0x01
        /*0010*/ 	.byte	0x02, 0x03, 0x00, 0x00, 0x02, 0x06, 0x01, 0x00, 0x04, 0x0b, 0x08, 0x00, 0x09, 0x00, 0x00, 0x00
        /*0020*/ 	.byte	0x00, 0x00, 0x00, 0x00


//--------------------- .nv.info._Z23cuda_caculate_max_scorePcS_iPiP15score_alignment --------------------------
	.section	.nv.info._Z23cuda_caculate_max_scorePcS_iPiP15score_alignment,"",@"SHT_CUDA_INFO"
	.sectionflags	@""
	.align	4


	//----- nvinfo : EIATTR_CUDA_API_VERSION
	.align		4
        /*0000*/ 	.byte	0x04, 0x37
        /*0002*/ 	.short	(.L_7 - .L_6)
.L_6:
        /*0004*/ 	.word	0x00000082


	//----- nvinfo : EIATTR_KPARAM_INFO
	.align		4
.L_7:
        /*0008*/ 	.byte	0x04, 0x17
        /*000a*/ 	.short	(.L_9 - .L_8)
.L_8:
        /*000c*/ 	.word	0x00000000
        /*0010*/ 	.short	0x0004
        /*0012*/ 	.short	0x0020
        /*0014*/ 	.byte	0x00, 0xf5, 0x21, 0x00


	//----- nvinfo : EIATTR_KPARAM_INFO
	.align		4
.L_9:
        /*0018*/ 	.byte	0x04, 0x17
        /*001a*/ 	.short	(.L_11 - .L_10)
.L_10:
        /*001c*/ 	.word	0x00000000
        /*0020*/ 	.short	0x0003
        /*0022*/ 	.short	0x0018
        /*0024*/ 	.byte	0x00, 0xf5, 0x21, 0x00


	//----- nvinfo : EIATTR_KPARAM_INFO
	.align		4
.L_11:
        /*0028*/ 	.byte	0x04, 0x17
        /*002a*/ 	.short	(.L_13 - .L_12)
.L_12:
        /*002c*/ 	.word	0x00000000
        /*0030*/ 	.short	0x0002
        /*0032*/ 	.short	0x0010
        /*0034*/ 	.byte	0x00, 0xf0, 0x11, 0x00


	//----- nvinfo : EIATTR_KPARAM_INFO
	.align		4
.L_13:
        /*0038*/ 	.byte	0x04, 0x17
        /*003a*/ 	.short	(.L_15 - .L_14)
.L_14:
        /*003c*/ 	.word	0x00000000
        /*0040*/ 	.short	0x0001
        /*0042*/ 	.short	0x0008
        /*0044*/ 	.byte	0x00, 0xf5, 0x21, 0x00


	//----- nvinfo : EIATTR_KPARAM_INFO
	.align		4
.L_15:
        /*0048*/ 	.byte	0x04, 0x17
        /*004a*/ 	.short	(.L_17 - .L_16)
.L_16:
        /*004c*/ 	.word	0x00000000
        /*0050*/ 	.short	0x0000
        /*0052*/ 	.short	0x0000
        /*0054*/ 	.byte	0x00, 0xf5, 0x21, 0x00


	//----- nvinfo : EIATTR_SPARSE_MMA_MASK
	.align		4
.L_17:
        /*0058*/ 	.byte	0x03, 0x50
        /*005a*/ 	.short	0x0000


	//----- nvinfo : EIATTR_MAXREG_COUNT
	.align		4
        /*005c*/ 	.byte	0x03, 0x1b
        /*005e*/ 	.short	0x00ff


	//----- nvinfo : EIATTR_MERCURY_ISA_VERSION
	.align		4
        /*0060*/ 	.byte	0x03, 0x5f
        /*0062*/ 	.short	0x0101


	//----- nvinfo : EIATTR_INT_WARP_WIDE_INSTR_OFFSETS
	.align		4
        /*0064*/ 	.byte	0x04, 0x31
        /*0066*/ 	.short	(.L_19 - .L_18)


	//   ....[0]....
.L_18:
        /*0068*/ 	.word	0x000024e0


	//   ....[1]....
        /*006c*/ 	.word	0x000024f0


	//----- nvinfo : EIATTR_VRC_CTA_INIT_COUNT
	.align		4
.L_19:
        /*0070*/ 	.byte	0x02, 0x4a
	.zero		1
	.zero		1


	//----- nvinfo : EIATTR_EXIT_INSTR_OFFSETS
	.align		4
        /*0074*/ 	.byte	0x04, 0x1c
        /*0076*/ 	.short	(.L_21 - .L_20)


	//   ....[0]....
.L_20:
        /*0078*/ 	.word	0x00000210


	//   ....[1]....
        /*007c*/ 	.word	0x00002560


	//   ....[2]....
        /*0080*/ 	.word	0x00002590


	//----- nvinfo : EIATTR_CRS_STACK_SIZE
	.align		4
.L_21:
        /*0084*/ 	.byte	0x04, 0x1e
        /*0086*/ 	.short	(.L_23 - .L_22)
.L_22:
        /*0088*/ 	.word	0x00000000


	//----- nvinfo : EIATTR_CBANK_PARAM_SIZE
	.align		4
.L_23:
        /*008c*/ 	.byte	0x03, 0x19
        /*008e*/ 	.short	0x0028


	//----- nvinfo : EIATTR_PARAM_CBANK
	.align		4
        /*0090*/ 	.byte	0x04, 0x0a
        /*0092*/ 	.short	(.L_25 - .L_24)
	.align		4
.L_24:
        /*0094*/ 	.word	index@(.nv.constant0._Z23cuda_caculate_max_scorePcS_iPiP15score_alignment)
        /*0098*/ 	.short	0x0380
        /*009a*/ 	.short	0x0028


	//----- nvinfo : EIATTR_SW_WAR
	.align		4
.L_25:
        /*009c*/ 	.byte	0x04, 0x36
        /*009e*/ 	.short	(.L_27 - .L_26)
.L_26:
        /*00a0*/ 	.word	0x00000008
.L_27:


//--------------------- .nv.callgraph             --------------------------
	.section	.nv.callgraph,"",@"SHT_CUDA_CALLGRAPH"
	.align	4
	.sectionentsize	8
	.align		4
        /*0000*/ 	.word	0x00000000
	.align		4
        /*0004*/ 	.word	0xffffffff
	.align		4
        /*0008*/ 	.word	0x00000000
	.align		4
        /*000c*/ 	.word	0xfffffffe
	.align		4
        /*0010*/ 	.word	0x00000000
	.align		4
        /*0014*/ 	.word	0xfffffffd
	.align		4
        /*0018*/ 	.word	0x00000000
	.align		4
        /*001c*/ 	.word	0xfffffffc


//--------------------- .text._Z23cuda_caculate_max_scorePcS_iPiP15score_alignment --------------------------
	.section	.text._Z23cuda_caculate_max_scorePcS_iPiP15score_alignment,"ax",@progbits
	.align	128
        .global         _Z23cuda_caculate_max_scorePcS_iPiP15score_alignment
        .type           _Z23cuda_caculate_max_scorePcS_iPiP15score_alignment,@function
        .size           _Z23cuda_caculate_max_scorePcS_iPiP15score_alignment,(.L_x_26 - _Z23cuda_caculate_max_scorePcS_iPiP15score_alignment)
        .other          _Z23cuda_caculate_max_scorePcS_iPiP15score_alignment,@"STO_CUDA_ENTRY STV_DEFAULT"
_Z23cuda_caculate_max_scorePcS_iPiP15score_alignment:
.text._Z23cuda_caculate_max_scorePcS_iPiP15score_alignment:
[----:B------:R-:W0:Y:S01]  /*0000*/  LDC R1, c[0x0][0x37c] ;  /* 0x0000df00ff017b82 */ /* 0x000e220000000800 */
[----:B------:R-:W1:Y:S07]  /*0010*/  S2R R3, SR_TID.X ;  /* 0x0000000000037919 */ /* 0x000e6e0000002100 */
[----:B------:R-:W1:Y:S01]  /*0020*/  S2UR UR4, SR_CTAID.X ;  /* 0x00000000000479c3 */ /* 0x000e620000002500 */
[----:B0-----:R-:W-:Y:S01]  /*0030*/  VIADD R1, R1, 0xfffff448 ;  /* 0xfffff44801017836 */ /* 0x001fe20000000000 */
[----:B------:R-:W0:Y:S01]  /*0040*/  LDCU.64 UR8, c[0x0][0x358] ;  /* 0x00006b00ff0877ac */ /* 0x000e220008000a00 */
[----:B------:R-:W2:Y:S05]  /*0050*/  LDCU.64 UR6, c[0x0][0x380] ;  /* 0x00007000ff0677ac */ /* 0x000eaa0008000a00 */
[----:B------:R-:W1:Y:S02]  /*0060*/  LDC R14, c[0x0][0x360] ;  /* 0x0000d800ff0e7b82 */ /* 0x000e640000000800 */
[----:B-1----:R-:W-:Y:S01]  /*0070*/  IMAD R14, R14, UR4, R3 ;  /* 0x000000040e0e7c24 */ /* 0x002fe2000f8e0203 */
[----:B0-2---:R-:W-:-:S06]  /*0080*/  UMOV UR4, URZ ;  /* 0x000000ff00047c82 */ /* 0x005fcc0008000000 */
.L_x_0:
[----:B------:R-:W-:-:S04]  /*0090*/  UIADD3 UR5, UP0, UPT, UR4, UR6, URZ ;  /* 0x0000000604057290 */ /* 0x000fc8000ff1e0ff */
[----:B------:R-:W-:Y:S02]  /*00a0*/  UIADD3.X UR10, UPT, UPT, URZ, UR7, URZ, UP0, !UPT ;  /* 0x00000007ff0a7290 */ /* 0x000fe400087fe4ff */
[----:B------:R-:W-:-:S04]  /*00b0*/  IMAD.U32 R4, RZ, RZ, UR5 ;  /* 0x00000005ff047e24 */ /* 0x000fc8000f8e00ff */
[----:B------:R-:W-:-:S05]  /*00c0*/  IMAD.U32 R5, RZ, RZ, UR10 ;  /* 0x0000000aff057e24 */ /* 0x000fca000f8e00ff */
[----:B------:R-:W2:Y:S01]  /*00d0*/  LDG.E.U8 R4, desc[UR8][R4.64] ;  /* 0x0000000804047981 */ /* 0x000ea2000c1e1100 */
[----:B------:R-:W-:Y:S01]  /*00e0*/  IMAD.U32 R3, RZ, RZ, UR4 ;  /* 0x00000004ff037e24 */ /* 0x000fe2000f8e00ff */
[----:B------:R-:W-:Y:S01]  /*00f0*/  UIADD3 UR4, UPT, UPT, UR4, 0x1, URZ ;  /* 0x0000000104047890 */ /* 0x000fe2000fffe0ff */
[----:B--2---:R-:W-:-:S13]  /*0100*/  ISETP.NE.AND P0, PT, R4, RZ, PT ;  /* 0x000000ff0400720c */ /* 0x004fda0003f05270 */
[----:B------:R-:W-:Y:S05]  /*0110*/  @P0 BRA `(.L_x_0) ;  /* 0xfffffffc00dc0947 */ /* 0x000fea000383ffff */
[----:B------:R-:W0:Y:S01]  /*0120*/  LDCU.64 UR12, c[0x0][0x388] ;  /* 0x00007100ff0c77ac */ /* 0x000e220008000a00 */
[----:B------:R-:W-:-:S05]  /*0130*/  UMOV UR4, URZ ;  /* 0x000000ff00047c82 */ /* 0x000fca0008000000 */
.L_x_1:
[----:B0-----:R-:W-:-:S04]  /*0140*/  UIADD3 UR5, UP0, UPT, UR4, UR12, URZ ;  /* 0x0000000c04057290 */ /* 0x001fc8000ff1e0ff */
[----:B------:R-:W-:Y:S02]  /*0150*/  UIADD3.X UR10, UPT, UPT, URZ, UR13, URZ, UP0, !UPT ;  /* 0x0000000dff0a7290 */ /* 0x000fe400087fe4ff */
[----:B------:R-:W-:-:S04]  /*0160*/  IMAD.U32 R4, RZ, RZ, UR5 ;  /* 0x00000005ff047e24 */ /* 0x000fc8000f8e00ff */
[----:B------:R-:W-:-:S05]  /*0170*/  IMAD.U32 R5, RZ, RZ, UR10 ;  /* 0x0000000aff057e24 */ /* 0x000fca000f8e00ff */
[----:B------:R-:W2:Y:S01]  /*0180*/  LDG.E.U8 R4, desc[UR8][R4.64] ;  /* 0x0000000804047981 */ /* 0x000ea2000c1e1100 */
[----:B------:R-:W-:Y:S01]  /*0190*/  UMOV UR5, UR4 ;  /* 0x0000000400057c82 */ /* 0x000fe20008000000 */
[----:B------:R-:W-:Y:S01]  /*01a0*/  UIADD3 UR4, UPT, UPT, UR4, 0x1, URZ ;  /* 0x0000000104047890 */ /* 0x000fe2000fffe0ff */
[----:B--2---:R-:W-:-:S13]  /*01b0*/  ISETP.NE.AND P0, PT, R4, RZ, PT ;  /* 0x000000ff0400720c */ /* 0x004fda0003f05270 */
[----:B------:R-:W-:Y:S05]  /*01c0*/  @P0 BRA `(.L_x_1) ;  /* 0xfffffffc00dc0947 */ /* 0x000fea000383ffff */
[----:B------:R-:W-:-:S05]  /*01d0*/  VIADD R0, R3, -UR5 ;  /* 0x8000000503007c36 */ /* 0x000fca0008000000 */
[----:B------:R-:W-:-:S05]  /*01e0*/  IABS R0, R0 ;  /* 0x0000000000007213 */ /* 0x000fca0000000000 */
[----:B------:R-:W-:-:S05]  /*01f0*/  IMAD R5, R3, R0, RZ ;  /* 0x0000000003057224 */ /* 0x000fca00078e02ff */
[----:B------:R-:W-:-:S13]  /*0200*/  ISETP.GE.AND P0, PT, R14, R5, PT ;  /* 0x000000050e00720c */ /* 0x000fda0003f06270 */
[----:B------:R-:W-:Y:S05]  /*0210*/  @P0 EXIT ;  /* 0x000000000000094d */ /* 0x000fea0003800000 */
[----:B------:R-:W0:Y:S02]  /*0220*/  LDC.64 R12, c[0x0][0x380] ;  /* 0x0000e000ff0c7b82 */ /* 0x000e240000000a00 */
[----:B0-----:R-:W2:Y:S04]  /*0230*/  LDG.E.U8 R8, desc[UR8][R12.64+0x3] ;  /* 0x000003080c087981 */ /* 0x001ea8000c1e1100 */
[----:B------:R-:W3:Y:S04]  /*0240*/  LDG.E.U8 R10, desc[UR8][R12.64+0x6] ;  /* 0x000006080c0a7981 */ /* 0x000ee8000c1e1100 */
[----:B------:R-:W4:Y:S04]  /*0250*/  LDG.E.U8 R0, desc[UR8][R12.64+0x4] ;  /* 0x000004080c007981 */ /* 0x000f28000c1e1100 */
[----:B------:R-:W4:Y:S04]  /*0260*/  LDG.E.U8 R7, desc[UR8][R12.64+0x5] ;  /* 0x000005080c077981 */ /* 0x000f28000c1e1100 */
[----:B------:R-:W5:Y:S04]  /*0270*/  LDG.E.U8 R9, desc[UR8][R12.64] ;  /* 0x000000080c097981 */ /* 0x000f68000c1e1100 */
[----:B------:R-:W5:Y:S04]  /*0280*/  LDG.E.U8 R2, desc[UR8][R12.64+0x1] ;  /* 0x000001080c027981 */ /* 0x000f68000c1e1100 */
[----:B------:R0:W5:Y:S01]  /*0290*/  LDG.E.U8 R6, desc[UR8][R12.64+0x2] ;  /* 0x000002080c067981 */ /* 0x000162000c1e1100 */
[----:B------:R-:W-:-:S04]  /*02a0*/  IABS R15, R3 ;  /* 0x00000003000f7213 */ /* 0x000fc80000000000 */
[----:B------:R-:W1:Y:S08]  /*02b0*/  I2F.RP R11, R15 ;  /* 0x0000000f000b7306 */ /* 0x000e700000209400 */
[----:B-1----:R-:W1:Y:S02]  /*02c0*/  MUFU.RCP R11, R11 ;  /* 0x0000000b000b7308 */ /* 0x002e640000001000 */
[----:B-1----:R-:W-:-:S06]  /*02d0*/  VIADD R4, R11, 0xffffffe ;  /* 0x0ffffffe0b047836 */ /* 0x002fcc0000000000 */
[----:B------:R1:W1:Y:S01]  /*02e0*/  F2I.FTZ.U32.TRUNC.NTZ R5, R4 ;  /* 0x0000000400057305 */ /* 0x000262000021f000 */
[----:B0-----:R-:W-:Y:S02]  /*02f0*/  IABS R12, R14 ;  /* 0x0000000e000c7213 */ /* 0x001fe40000000000 */
[----:B------:R-:W-:Y:S01]  /*0300*/  IABS R13, R3 ;  /* 0x00000003000d7213 */ /* 0x000fe20000000000 */
[----:B-1----:R-:W-:Y:S02]  /*0310*/  IMAD.MOV.U32 R4, RZ, RZ, RZ ;  /* 0x000000ffff047224 */ /* 0x002fe400078e00ff */
[----:B------:R-:W-:-:S04]  /*0320*/  IMAD.MOV R16, RZ, RZ, -R5 ;  /* 0x000000ffff107224 */ /* 0x000fc800078e0a05 */
[----:B------:R-:W-:-:S04]  /*0330*/  IMAD R17, R16, R15, RZ ;  /* 0x0000000f10117224 */ /* 0x000fc800078e02ff */
[----:B------:R-:W-:-:S04]  /*0340*/  IMAD.HI.U32 R5, R5, R17, R4 ;  /* 0x0000001105057227 */ /* 0x000fc800078e0004 */
[----:B------:R-:W-:Y:S02]  /*0350*/  IMAD.MOV R11, RZ, RZ, -R13 ;  /* 0x000000ffff0b7224 */ /* 0x000fe400078e0a0d */
[----:B------:R-:W-:-:S04]  /*0360*/  IMAD.HI.U32 R5, R5, R12, RZ ;  /* 0x0000000c05057227 */ /* 0x000fc800078e00ff */
[----:B------:R-:W-:-:S05]  /*0370*/  IMAD R4, R5, R11, R12 ;  /* 0x0000000b05047224 */ /* 0x000fca00078e020c */
[----:B------:R-:W-:-:S13]  /*0380*/  ISETP.GT.U32.AND P1, PT, R15, R4, PT ;  /* 0x000000040f00720c */ /* 0x000fda0003f24070 */
[----:B------:R-:W-:-:S05]  /*0390*/  @!P1 IMAD.IADD R4, R4, 0x1, -R15 ;  /* 0x0000000104049824 */ /* 0x000fca00078e0a0f */
[----:B------:R-:W-:Y:S02]  /*03a0*/  ISETP.GE.U32.AND P0, PT, R4, R15, PT ;  /* 0x0000000f0400720c */ /* 0x000fe40003f06070 */
[----:B------:R-:W-:Y:S01]  /*03b0*/  LOP3.LUT R4, R14, R3, RZ, 0x3c, !PT ;  /* 0x000000030e047212 */ /* 0x000fe200078e3cff */
[----:B------:R-:W-:Y:S01]  /*03c0*/  @!P1 VIADD R5, R5, 0x1 ;  /* 0x0000000105059836 */ /* 0x000fe20000000000 */
[----:B------:R-:W-:Y:S02]  /*03d0*/  ISETP.NE.AND P1, PT, R3, RZ, PT ;  /* 0x000000ff0300720c */ /* 0x000fe40003f25270 */
[----:B------:R-:W-:Y:S01]  /*03e0*/  ISETP.GE.AND P2, PT, R4, RZ, PT ;  /* 0x000000ff0400720c */ /* 0x000fe20003f46270 */
[----:B------:R-:W-:-:S06]  /*03f0*/  UIADD3 UR4, UP0, UPT, UR6, 0x1, URZ ;  /* 0x0000000106047890 */ /* 0x000fcc000ff1e0ff */
[----:B------:R-:W-:Y:S01]  /*0400*/  @P0 VIADD R5, R5, 0x1 ;  /* 0x0000000105050836 */ /* 0x000fe20000000000 */
[----:B------:R-:W-:-:S04]  /*0410*/  UIADD3 UR4, UP1, UPT, UR4, 0x4, URZ ;  /* 0x0000000404047890 */ /* 0x000fc8000ff3e0ff */
[----:B------:R-:W-:Y:S01]  /*0420*/  UIADD3.X UR5, UPT, UPT, URZ, URZ, UR7, UP1, UP0 ;  /* 0x000000ffff057290 */ /* 0x000fe20008fe0407 */
[----:B--2---:R-:W-:Y:S04]  /*0430*/  STL.U8 [R1+0x3], R8 ;  /* 0x0000030801007387 */ /* 0x004fe80000100000 */
[----:B---3--:R-:W-:Y:S01]  /*0440*/  STL.U8 [R1+0x6], R10 ;  /* 0x0000060a01007387 */ /* 0x008fe20000100000 */
[----:B----4-:R-:W-:Y:S01]  /*0450*/  PRMT R4, R7, 0x7604, R0 ;  /* 0x0000760407047816 */ /* 0x010fe20000000000 */
[----:B------:R-:W-:-:S04]  /*0460*/  IMAD.MOV.U32 R0, RZ, RZ, R5 ;  /* 0x000000ffff007224 */ /* 0x000fc800078e0005 */
[----:B------:R-:W-:Y:S01]  /*0470*/  @!P2 IMAD.MOV R0, RZ, RZ, -R0 ;  /* 0x000000ffff00a224 */ /* 0x000fe200078e0a00 */
[----:B------:R-:W-:Y:S02]  /*0480*/  @!P1 LOP3.LUT R0, RZ, R3, RZ, 0x33, !PT ;  /* 0x00000003ff009212 */ /* 0x000fe400078e33ff */
[----:B-----5:R-:W-:-:S03]  /*0490*/  PRMT R2, R2, 0x7604, R9 ;  /* 0x0000760402027816 */ /* 0x020fc60000000009 */
[----:B------:R-:W-:Y:S01]  /*04a0*/  IMAD.MOV R12, RZ, RZ, -R0 ;  /* 0x000000ffff0c7224 */ /* 0x000fe200078e0a00 */
[----:B------:R0:W-:Y:S01]  /*04b0*/  STL.U16 [R1+0x4], R4 ;  /* 0x0000040401007387 */ /* 0x0001e20000100400 */
[----:B------:R-:W-:-:S03]  /*04c0*/  IMAD.U32 R7, RZ, RZ, UR5 ;  /* 0x00000005ff077e24 */ /* 0x000fc6000f8e00ff */
[----:B------:R1:W-:Y:S04]  /*04d0*/  STL.U16 [R1], R2 ;  /* 0x0000000201007387 */ /* 0x0003e80000100400 */
[----:B------:R2:W-:Y:S01]  /*04e0*/  STL.U8 [R1+0x2], R6 ;  /* 0x0000020601007387 */ /* 0x0005e20000100000 */
[----:B0-----:R-:W-:Y:S02]  /*04f0*/  VIADD R4, R1, 0x7 ;  /* 0x0000000701047836 */ /* 0x001fe40000000000 */
[----:B-1----:R-:W-:Y:S02]  /*0500*/  IMAD R2, R3, R12, R14 ;  /* 0x0000000c03027224 */ /* 0x002fe400078e020e */
[----:B--2---:R-:W-:Y:S01]  /*0510*/  IMAD.U32 R6, RZ, RZ, UR4 ;  /* 0x00000004ff067e24 */ /* 0x004fe2000f8e00ff */
[----:B------:R-:W-:-:S06]  /*0520*/  UMOV UR4, 0x4 ;  /* 0x0000000400047882 */ /* 0x000fcc0000000000 */
.L_x_2:
[----:B------:R-:W2:Y:S04]  /*0530*/  LDG.E.U8 R13, desc[UR8][R6.64+0x7] ;  /* 0x00000708060d7981 */ /* 0x000ea8000c1e1100 */
[----:B------:R-:W2:Y:S04]  /*0540*/  LDG.E.U8 R14, desc[UR8][R6.64+0x8] ;  /* 0x00000808060e7981 */ /* 0x000ea8000c1e1100 */
[----:B------:R-:W3:Y:S04]  /*0550*/  LDG.E.U8 R15, desc[UR8][R6.64+0xb] ;  /* 0x00000b08060f7981 */ /* 0x000ee8000c1e1100 */
[----:B------:R-:W3:Y:S04]  /*0560*/  LDG.E.U8 R16, desc[UR8][R6.64+0xc] ;  /* 0x00000c0806107981 */ /* 0x000ee8000c1e1100 */
[----:B-1----:R-:W4:Y:S04]  /*0570*/  LDG.E.U8 R5, desc[UR8][R6.64+0x3] ;  /* 0x0000030806057981 */ /* 0x002f28000c1e1100 */
[----:B------:R-:W4:Y:S04]  /*0580*/  LDG.E.U8 R8, desc[UR8][R6.64+0x4] ;  /* 0x0000040806087981 */ /* 0x000f28000c1e1100 */
[----:B------:R-:W5:Y:S04]  /*0590*/  LDG.E.U8 R17, desc[UR8][R6.64+0xf] ;  /* 0x00000f0806117981 */ /* 0x000f68000c1e1100 */
        /* <DEDUP_REMOVED lines=10> */
[----:B------:R-:W5:Y:S01]  /*0640*/  LDG.E.U8 R25, desc[UR8][R6.64+0x34] ;  /* 0x0000340806197981 */ /* 0x000f62000c1e1100 */
[----:B--2---:R-:W-:-:S03]  /*0650*/  PRMT R21, R14, 0x7604, R13 ;  /* 0x000076040e157816 */ /* 0x004fc6000000000d */
[----:B------:R-:W2:Y:S01]  /*0660*/  LDG.E.U8 R13, desc[UR8][R6.64+0x1f] ;  /* 0x00001f08060d7981 */ /* 0x000ea2000c1e1100 */
[----:B---3--:R-:W-:-:S03]  /*0670*/  PRMT R23, R16, 0x7604, R15 ;  /* 0x0000760410177816 */ /* 0x008fc6000000000f */
[----:B------:R0:W-:Y:S01]  /*0680*/  STL.U16 [R4+0x5], R21 ;  /* 0x0000051504007387 */ /* 0x0001e20000100400 */
[----:B----4-:R-:W-:-:S03]  /*0690*/  PRMT R5, R8, 0x7604, R5 ;  /* 0x0000760408057816 */ /* 0x010fc60000000005 */
[----:B------:R1:W-:Y:S04]  /*06a0*/  STL.U16 [R4+0x9], R23 ;  /* 0x0000091704007387 */ /* 0x0003e80000100400 */
[----:B------:R3:W-:Y:S01]  /*06b0*/  STL.U16 [R4+0x1], R5 ;  /* 0x0000010504007387 */ /* 0x0007e20000100400 */
[----:B-----5:R-:W-:-:S03]  /*06c0*/  PRMT R27, R18, 0x7604, R17 ;  /* 0x00007604121b7816 */ /* 0x020fc60000000011 */
[----:B------:R-:W2:Y:S04]  /*06d0*/  LDG.E.U8 R14, desc[UR8][R6.64+0x20] ;  /* 0x00002008060e7981 */ /* 0x000ea8000c1e1100 */
[----:B------:R-:W4:Y:S01]  /*06e0*/  LDG.E.U8 R15, desc[UR8][R6.64+0x23] ;  /* 0x00002308060f7981 */ /* 0x000f22000c1e1100 */
[----:B------:R-:W-:-:S03]  /*06f0*/  PRMT R29, R20, 0x7604, R19 ;  /* 0x00007604141d7816 */ /* 0x000fc60000000013 */
[----:B------:R-:W4:Y:S04]  /*0700*/  LDG.E.U8 R16, desc[UR8][R6.64+0x24] ;  /* 0x0000240806107981 */ /* 0x000f28000c1e1100 */
[----:B------:R-:W5:Y:S04]  /*0710*/  LDG.E.U8 R17, desc[UR8][R6.64+0x27] ;  /* 0x0000270806117981 */ /* 0x000f68000c1e1100 */
[----:B------:R-:W5:Y:S04]  /*0720*/  LDG.E.U8 R18, desc[UR8][R6.64+0x28] ;  /* 0x0000280806127981 */ /* 0x000f68000c1e1100 */
[----:B------:R-:W5:Y:S04]  /*0730*/  LDG.E.U8 R19, desc[UR8][R6.64+0x2b] ;  /* 0x00002b0806137981 */ /* 0x000f68000c1e1100 */
[----:B------:R-:W5:Y:S04]  /*0740*/  LDG.E.U8 R20, desc[UR8][R6.64+0x2c] ;  /* 0x00002c0806147981 */ /* 0x000f68000c1e1100 */
[----:B0-----:R-:W5:Y:S04]  /*0750*/  LDG.E.U8 R21, desc[UR8][R6.64+0x2f] ;  /* 0x00002f0806157981 */ /* 0x001f68000c1e1100 */
[----:B-1----:R-:W5:Y:S04]  /*0760*/  LDG.E.U8 R23, desc[UR8][R6.64+0x37] ;  /* 0x0000370806177981 */ /* 0x002f68000c1e1100 */
[----:B------:R-:W5:Y:S04]  /*0770*/  LDG.E.U8 R8, desc[UR8][R6.64+0x3b] ;  /* 0x00003b0806087981 */ /* 0x000f68000c1e1100 */
[----:B---3--:R-:W3:Y:S01]  /*0780*/  LDG.E.U8 R5, desc[UR8][R6.64+0x3c] ;  /* 0x00003c0806057981 */ /* 0x008ee2000c1e1100 */
[----:B------:R-:W-:-:S02]  /*0790*/  PRMT R11, R12, 0x7604, R11 ;  /* 0x000076040c0b7816 */ /* 0x000fc4000000000b */
[----:B------:R-:W-:Y:S01]  /*07a0*/  PRMT R28, R10, 0x7604, R9 ;  /* 0x000076040a1c7816 */ /* 0x000fe20000000009 */
[----:B------:R-:W-:Y:S04]  /*07b0*/  STL.U16 [R4+0xd], R27 ;  /* 0x00000d1b04007387 */ /* 0x000fe80000100400 */
[----:B------:R-:W-:Y:S04]  /*07c0*/  STL.U16 [R4+0x11], R29 ;  /* 0x0000111d04007387 */ /* 0x000fe80000100400 */
[----:B------:R-:W3:Y:S04]  /*07d0*/  LDG.E.U8 R9, desc[UR8][R6.64+0x3f] ;  /* 0x00003f0806097981 */ /* 0x000ee8000c1e1100 */
[----:B------:R-:W3:Y:S04]  /*07e0*/  LDG.E.U8 R10, desc[UR8][R6.64+0x40] ;  /* 0x00004008060a7981 */ /* 0x000ee8000c1e1100 */
[----:B------:R0:W-:Y:S04]  /*07f0*/  STL.U16 [R4+0x19], R11 ;  /* 0x0000190b04007387 */ /* 0x0001e80000100400 */
[----:B------:R-:W3:Y:S04]  /*0800*/  LDG.E.U8 R12, desc[UR8][R6.64+0x15] ;  /* 0x00001508060c7981 */ /* 0x000ee8000c1e1100 */
[----:B0-----:R-:W3:Y:S01]  /*0810*/  LDG.E.U8 R11, desc[UR8][R6.64+0x2] ;  /* 0x00000208060b7981 */ /* 0x001ee2000c1e1100 */
[----:B--2---:R-:W-:-:S03]  /*0820*/  PRMT R27, R14, 0x7604, R13 ;  /* 0x000076040e1b7816 */ /* 0x004fc6000000000d */
[----:B------:R-:W2:Y:S01]  /*0830*/  LDG.E.U8 R13, desc[UR8][R6.64+0x5] ;  /* 0x00000508060d7981 */ /* 0x000ea2000c1e1100 */
[----:B----4-:R-:W-:-:S03]  /*0840*/  PRMT R29, R16, 0x7604, R15 ;  /* 0x00007604101d7816 */ /* 0x010fc6000000000f */
[----:B------:R0:W-:Y:S01]  /*0850*/  STL.U16 [R4+0x1d], R27 ;  /* 0x00001d1b04007387 */ /* 0x0001e20000100400 */
[----:B-----5:R-:W-:-:S03]  /*0860*/  PRMT R18, R18, 0x7604, R17 ;  /* 0x0000760412127816 */ /* 0x020fc60000000011 */
[----:B------:R1:W-:Y:S01]  /*0870*/  STL.U16 [R4+0x21], R29 ;  /* 0x0000211d04007387 */ /* 0x0003e20000100400 */
[----:B------:R-:W-:Y:S02]  /*0880*/  PRMT R20, R20, 0x7604, R19 ;  /* 0x0000760414147816 */ /* 0x000fe40000000013 */
[----:B------:R-:W-:Y:S02]  /*0890*/  PRMT R22, R22, 0x7604, R21 ;  /* 0x0000760416167816 */ /* 0x000fe40000000015 */
[----:B------:R-:W-:Y:S01]  /*08a0*/  PRMT R23, R24, 0x7604, R23 ;  /* 0x0000760418177816 */ /* 0x000fe20000000017 */
[----:B------:R4:W-:Y:S04]  /*08b0*/  STL.U16 [R4+0x25], R18 ;  /* 0x0000251204007387 */ /* 0x0009e80000100400 */
[----:B------:R5:W-:Y:S01]  /*08c0*/  STL.U16 [R4+0x29], R20 ;  /* 0x0000291404007387 */ /* 0x000be20000100400 */
[----:B---3--:R-:W-:-:S03]  /*08d0*/  PRMT R24, R5, 0x7604, R8 ;  /* 0x0000760405187816 */ /* 0x008fc60000000008 */
[----:B------:R-:W3:Y:S04]  /*08e0*/  LDG.E.U8 R15, desc[UR8][R6.64+0x6] ;  /* 0x00000608060f7981 */ /* 0x000ee8000c1e1100 */
[----:B------:R-:W3:Y:S04]  /*08f0*/  LDG.E.U8 R8, desc[UR8][R6.64+0x12] ;  /* 0x0000120806087981 */ /* 0x000ee8000c1e1100 */
[----:B------:R5:W-:Y:S04]  /*0900*/  STL.U16 [R4+0x2d], R22 ;  /* 0x00002d1604007387 */ /* 0x000be80000100400 */
[----:B------:R-:W3:Y:S04]  /*0910*/  LDG.E.U8 R17, desc[UR8][R6.64+0x9] ;  /* 0x0000090806117981 */ /* 0x000ee8000c1e1100 */
[----:B------:R-:W3:Y:S04]  /*0920*/  LDG.E.U8 R19, desc[UR8][R6.64+0xa] ;  /* 0x00000a0806137981 */ /* 0x000ee8000c1e1100 */
[----:B------:R-:W3:Y:S04]  /*0930*/  LDG.E.U8 R21, desc[UR8][R6.64+0xd] ;  /* 0x00000d0806157981 */ /* 0x000ee8000c1e1100 */
[----:B0-----:R-:W3:Y:S04]  /*0940*/  LDG.E.U8 R27, desc[UR8][R6.64+0xe] ;  /* 0x00000e08061b7981 */ /* 0x001ee8000c1e1100 */
[----:B-1----:R-:W3:Y:S04]  /*0950*/  LDG.E.U8 R29, desc[UR8][R6.64+0x11] ;  /* 0x00001108061d7981 */ /* 0x002ee8000c1e1100 */
[----:B------:R-:W3:Y:S04]  /*0960*/  LDG.E.U8 R14, desc[UR8][R6.64+0x16] ;  /* 0x00001608060e7981 */ /* 0x000ee8000c1e1100 */
[----:B------:R-:W3:Y:S04]  /*0970*/  LDG.E.U8 R16, desc[UR8][R6.64+0x19] ;  /* 0x0000190806107981 */ /* 0x000ee8000c1e1100 */
[----:B----4-:R-:W4:Y:S04]  /*0980*/  LDG.E.U8 R18, desc[UR8][R6.64+0x1a] ;  /* 0x00001a0806127981 */ /* 0x010f28000c1e1100 */
[----:B-----5:R-:W5:Y:S04]  /*0990*/  LDG.E.U8 R20, desc[UR8][R6.64+0x1d] ;  /* 0x00001d0806147981 */ /* 0x020f68000c1e1100 */
[----:B------:R-:W5:Y:S01]  /*09a0*/  LDG.E.U8 R22, desc[UR8][R6.64+0x1e] ;  /* 0x00001e0806167981 */ /* 0x000f62000c1e1100 */
[----:B------:R-:W-:-:S02]  /*09b0*/  PRMT R25, R25, 0x7604, R26 ;  /* 0x0000760419197816 */ /* 0x000fc4000000001a */
[----:B------:R-:W-:Y:S01]  /*09c0*/  PRMT R9, R10, 0x7604, R9 ;  /* 0x000076040a097816 */ /* 0x000fe20000000009 */
[----:B------:R-:W5:Y:S04]  /*09d0*/  LDG.E.U8 R5, desc[UR8][R6.64+0x21] ;  /* 0x0000210806057981 */ /* 0x000f68000c1e1100 */
[----:B------:R0:W-:Y:S04]  /*09e0*/  STL.U8 [R4], R11 ;  /* 0x0000000b04007387 */ /* 0x0001e80000100000 */
[----:B------:R-:W-:Y:S04]  /*09f0*/  STL.U16 [R4+0x31], R25 ;  /* 0x0000311904007387 */ /* 0x000fe80000100400 */
[----:B------:R1:W-:Y:S04]  /*0a00*/  STL.U16 [R4+0x35], R23 ;  /* 0x0000351704007387 */ /* 0x0003e80000100400 */
[----:B0-----:R-:W5:Y:S04]  /*0a10*/  LDG.E.U8 R11, desc[UR8][R6.64+0x44] ;  /* 0x00004408060b7981 */ /* 0x001f68000c1e1100 */
[----:B------:R-:W-:Y:S04]  /*0a20*/  STL.U16 [R4+0x39], R24 ;  /* 0x0000391804007387 */ /* 0x000fe80000100400 */
[----:B------:R-:W-:Y:S04]  /*0a30*/  STL.U16 [R4+0x3d], R9 ;  /* 0x00003d0904007387 */ /* 0x000fe80000100400 */
[----:B------:R0:W-:Y:S04]  /*0a40*/  STL.U8 [R4+0x13], R12 ;  /* 0x0000130c04007387 */ /* 0x0001e80000100000 */
[----:B-1----:R-:W5:Y:S04]  /*0a50*/  LDG.E.U8 R23, desc[UR8][R6.64+0x2d] ;  /* 0x00002d0806177981 */ /* 0x002f68000c1e1100 */
[----:B------:R-:W5:Y:S04]  /*0a60*/  LDG.E.U8 R25, desc[UR8][R6.64+0x2e] ;  /* 0x00002e0806197981 */ /* 0x000f68000c1e1100 */
[----:B0-----:R-:W5:Y:S04]  /*0a70*/  LDG.E.U8 R12, desc[UR8][R6.64+0x35] ;  /* 0x00003508060c7981 */ /* 0x001f68000c1e1100 */
[----:B------:R-:W5:Y:S04]  /*0a80*/  LDG.E.U8 R24, desc[UR8][R6.64+0x41] ;  /* 0x0000410806187981 */ /* 0x000f68000c1e1100 */
[----:B------:R-:W5:Y:S04]  /*0a90*/  LDG.E.U8 R9, desc[UR8][R6.64+0x42] ;  /* 0x0000420806097981 */ /* 0x000f68000c1e1100 */
[----:B------:R-:W5:Y:S04]  /*0aa0*/  LDG.E.U8 R10, desc[UR8][R6.64+0x45] ;  /* 0x00004508060a7981 */ /* 0x000f68000c1e1100 */
[----:B--2---:R0:W-:Y:S04]  /*0ab0*/  STL.U8 [R4+0x3], R13 ;  /* 0x0000030d04007387 */ /* 0x0041e80000100000 */
[----:B0-----:R-:W2:Y:S04]  /*0ac0*/  LDG.E.U8 R13, desc[UR8][R6.64+0x22] ;  /* 0x00002208060d7981 */ /* 0x001ea8000c1e1100 */
[----:B---3--:R0:W-:Y:S04]  /*0ad0*/  STL.U8 [R4+0x4], R15 ;  /* 0x0000040f04007387 */ /* 0x0081e80000100000 */
[----:B------:R1:W-:Y:S04]  /*0ae0*/  STL.U8 [R4+0x10], R8 ;  /* 0x0000100804007387 */ /* 0x0003e80000100000 */
[----:B0-----:R-:W3:Y:S04]  /*0af0*/  LDG.E.U8 R15, desc[UR8][R6.64+0x25] ;  /* 0x00002508060f7981 */ /* 0x001ee8000c1e1100 */
[----:B-1----:R-:W3:Y:S04]  /*0b00*/  LDG.E.U8 R8, desc[UR8][R6.64+0x43] ;  /* 0x0000430806087981 */ /* 0x002ee8000c1e1100 */
[----:B------:R0:W-:Y:S04]  /*0b10*/  STL.U8 [R4+0x7], R17 ;  /* 0x0000071104007387 */ /* 0x0001e80000100000 */
[----:B------:R1:W-:Y:S04]  /*0b20*/  STL.U8 [R4+0x8], R19 ;  /* 0x0000081304007387 */ /* 0x0003e80000100000 */
[----:B------:R1:W-:Y:S04]  /*0b30*/  STL.U8 [R4+0xb], R21 ;  /* 0x00000b1504007387 */ /* 0x0003e80000100000 */
[----:B------:R1:W-:Y:S04]  /*0b40*/  STL.U8 [R4+0xc], R27 ;  /* 0x00000c1b04007387 */ /* 0x0003e80000100000 */
[----:B------:R1:W-:Y:S04]  /*0b50*/  STL.U8 [R4+0xf], R29 ;  /* 0x00000f1d04007387 */ /* 0x0003e80000100000 */
[----:B------:R1:W-:Y:S04]  /*0b60*/  STL.U8 [R4+0x14], R14 ;  /* 0x0000140e04007387 */ /* 0x0003e80000100000 */
[----:B------:R1:W-:Y:S04]  /*0b70*/  STL.U8 [R4+0x17], R16 ;  /* 0x0000171004007387 */ /* 0x0003e80000100000 */
[----:B----4-:R4:W-:Y:S04]  /*0b80*/  STL.U8 [R4+0x18], R18 ;  /* 0x0000181204007387 */ /* 0x0109e80000100000 */
[----:B-----5:R5:W-:Y:S04]  /*0b90*/  STL.U8 [R4+0x1b], R20 ;  /* 0x00001b1404007387 */ /* 0x020be80000100000 */
[----:B------:R5:W-:Y:S04]  /*0ba0*/  STL.U8 [R4+0x1c], R22 ;  /* 0x00001c1604007387 */ /* 0x000be80000100000 */
[----:B0-----:R-:W3:Y:S04]  /*0bb0*/  LDG.E.U8 R17, desc[UR8][R6.64+0x26] ;  /* 0x0000260806117981 */ /* 0x001ee8000c1e1100 */
[----:B-1----:R-:W3:Y:S04]  /*0bc0*/  LDG.E.U8 R19, desc[UR8][R6.64+0x29] ;  /* 0x0000290806137981 */ /* 0x002ee8000c1e1100 */
[----:B------:R-:W3:Y:S04]  /*0bd0*/  LDG.E.U8 R21, desc[UR8][R6.64+0x2a] ;  /* 0x00002a0806157981 */ /* 0x000ee8000c1e1100 */
[----:B------:R-:W3:Y:S04]  /*0be0*/  LDG.E.U8 R27, desc[UR8][R6.64+0x31] ;  /* 0x00003108061b7981 */ /* 0x000ee8000c1e1100 */
[----:B------:R-:W3:Y:S04]  /*0bf0*/  LDG.E.U8 R29, desc[UR8][R6.64+0x32] ;  /* 0x00003208061d7981 */ /* 0x000ee8000c1e1100 */
[----:B------:R-:W3:Y:S04]  /*0c00*/  LDG.E.U8 R14, desc[UR8][R6.64+0x36] ;  /* 0x00003608060e7981 */ /* 0x000ee8000c1e1100 */
[----:B------:R-:W3:Y:S04]  /*0c10*/  LDG.E.U8 R16, desc[UR8][R6.64+0x39] ;  /* 0x0000390806107981 */ /* 0x000ee8000c1e1100 */
[----:B----4-:R-:W4:Y:S04]  /*0c20*/  LDG.E.U8 R18, desc[UR8][R6.64+0x3a] ;  /* 0x00003a0806127981 */ /* 0x010f28000c1e1100 */
[----:B-----5:R-:W5:Y:S04]  /*0c30*/  LDG.E.U8 R20, desc[UR8][R6.64+0x3d] ;  /* 0x00003d0806147981 */ /* 0x020f68000c1e1100 */
[----:B------:R0:W5:Y:S04]  /*0c40*/  LDG.E.U8 R22, desc[UR8][R6.64+0x3e] ;  /* 0x00003e0806167981 */ /* 0x000168000c1e1100 */
[----:B------:R1:W-:Y:S04]  /*0c50*/  STL.U8 [R4+0x1f], R5 ;  /* 0x00001f0504007387 */ /* 0x0003e80000100000 */
[----:B------:R-:W-:Y:S01]  /*0c60*/  STL.U16 [R4+0x15], R28 ;  /* 0x0000151c04007387 */ /* 0x000fe20000100400 */
[----:B-1----:R-:W-:-:S03]  /*0c70*/  IMAD.MOV.U32 R5, RZ, RZ, R4 ;  /* 0x000000ffff057224 */ /* 0x002fc600078e0004 */
[----:B------:R-:W-:Y:S04]  /*0c80*/  STL.U8 [R4+0x2b], R23 ;  /* 0x00002b1704007387 */ /* 0x000fe80000100000 */
[----:B------:R-:W-:Y:S04]  /*0c90*/  STL.U8 [R4+0x2c], R25 ;  /* 0x00002c1904007387 */ /* 0x000fe80000100000 */
[----:B------:R-:W-:Y:S04]  /*0ca0*/  STL.U8 [R4+0x33], R12 ;  /* 0x0000330c04007387 */ /* 0x000fe80000100000 */
[----:B------:R-:W-:Y:S04]  /*0cb0*/  STL.U8 [R4+0x3f], R24 ;  /* 0x00003f1804007387 */ /* 0x000fe80000100000 */
[----:B------:R-:W-:Y:S01]  /*0cc0*/  STL.U8 [R4+0x40], R9 ;  /* 0x0000400904007387 */ /* 0x000fe20000100000 */
[----:B------:R-:W-:-:S04]  /*0cd0*/  UIADD3 UR4, UPT, UPT, UR4, 0x44, URZ ;  /* 0x0000004404047890 */ /* 0x000fc8000fffe0ff */
[----:B------:R-:W-:Y:S01]  /*0ce0*/  UISETP.NE.AND UP0, UPT, UR4, 0xbb4, UPT ;  /* 0x00000bb40400788c */ /* 0x000fe2000bf05270 */
[----:B0-----:R-:W-:-:S04]  /*0cf0*/  IADD3 R6, P0, PT, R6, 0x44, RZ ;  /* 0x0000004406067810 */ /* 0x001fc80007f1e0ff */
[----:B------:R-:W-:Y:S01]  /*0d00*/  IADD3.X R7, PT, PT, RZ, R7, RZ, P0, !PT ;  /* 0x00000007ff077210 */ /* 0x000fe200007fe4ff */
[----:B--2---:R-:W-:Y:S04]  /*0d10*/  STL.U8 [R4+0x20], R13 ;  /* 0x0000200d04007387 */ /* 0x004fe80000100000 */
[----:B---3--:R-:W-:Y:S01]  /*0d20*/  STL.U8 [R4+0x23], R15 ;  /* 0x0000230f04007387 */ /* 0x008fe20000100000 */
[----:B------:R-:W-:-:S03]  /*0d30*/  PRMT R8, R11, 0x7604, R8 ;  /* 0x000076040b087816 */ /* 0x000fc60000000008 */
[----:B------:R-:W-:Y:S04]  /*0d40*/  STL.U8 [R4+0x24], R17 ;  /* 0x0000241104007387 */ /* 0x000fe80000100000 */
[----:B------:R-:W-:Y:S04]  /*0d50*/  STL.U8 [R4+0x27], R19 ;  /* 0x0000271304007387 */ /* 0x000fe80000100000 */
[----:B------:R-:W-:Y:S04]  /*0d60*/  STL.U8 [R4+0x28], R21 ;  /* 0x0000281504007387 */ /* 0x000fe80000100000 */
[----:B------:R-:W-:Y:S04]  /*0d70*/  STL.U8 [R4+0x2f], R27 ;  /* 0x00002f1b04007387 */ /* 0x000fe80000100000 */
[----:B------:R-:W-:Y:S04]  /*0d80*/  STL.U8 [R4+0x30], R29 ;  /* 0x0000301d04007387 */ /* 0x000fe80000100000 */
[----:B------:R-:W-:Y:S04]  /*0d90*/  STL.U8 [R4+0x34], R14 ;  /* 0x0000340e04007387 */ /* 0x000fe80000100000 */
[----:B------:R-:W-:Y:S04]  /*0da0*/  STL.U8 [R4+0x37], R16 ;  /* 0x0000371004007387 */ /* 0x000fe80000100000 */
[----:B----4-:R-:W-:Y:S04]  /*0db0*/  STL.U8 [R4+0x38], R18 ;  /* 0x0000381204007387 */ /* 0x010fe80000100000 */
[----:B-----5:R-:W-:Y:S04]  /*0dc0*/  STL.U8 [R4+0x3b], R20 ;  /* 0x00003b1404007387 */ /* 0x020fe80000100000 */
[----:B------:R0:W-:Y:S04]  /*0dd0*/  STL.U8 [R4+0x3c], R22 ;  /* 0x00003c1604007387 */ /* 0x0001e80000100000 */
[----:B------:R1:W-:Y:S04]  /*0de0*/  STL.U16 [R5+0x41], R8 ;  /* 0x0000410805007387 */ /* 0x0003e80000100400 */
[----:B------:R1:W-:Y:S01]  /*0df0*/  STL.U8 [R5+0x43], R10 ;  /* 0x0000430a05007387 */ /* 0x0003e20000100000 */
[----:B0-----:R-:W-:Y:S01]  /*0e00*/  VIADD R4, R4, 0x44 ;  /* 0x0000004404047836 */ /* 0x001fe20000000000 */
[----:B------:R-:W-:Y:S06]  /*0e10*/  BRA.U UP0, `(.L_x_2) ;  /* 0xfffffff500c47547 */ /* 0x000fec000b83ffff */
[----:B-1----:R-:W-:Y:S01]  /*0e20*/  VIMNMX R5, PT, PT, R2, R3, !PT ;  /* 0x0000000302057248 */ /* 0x002fe20007fe0100 */
[----:B------:R0:W-:Y:S01]  /*0e30*/  STL.U8 [R1+0xbb7], RZ ;  /* 0x000bb7ff01007387 */ /* 0x0001e20000100000 */
[----:B------:R-:W-:Y:S03]  /*0e40*/  BSSY.RECONVERGENT B0, `(.L_x_3) ;  /* 0x000001d000007945 */ /* 0x000fe60003800200 */
[----:B------:R-:W-:-:S05]  /*0e50*/  IMAD.IADD R6, R5, 0x1, -R2 ;  /* 0x0000000105067824 */ /* 0x000fca00078e0a02 */
[C---:B------:R-:W-:Y:S02]  /*0e60*/  LOP3.LUT R4, R6.reuse, 0x3, RZ, 0xc0, !PT ;  /* 0x0000000306047812 */ /* 0x040fe400078ec0ff */
[----:B------:R-:W-:Y:S01]  /*0e70*/  ISETP.GE.U32.AND P2, PT, R6, 0x3, PT ;  /* 0x000000030600780c */ /* 0x000fe20003f46070 */
[----:B------:R-:W-:Y:S01]  /*0e80*/  IMAD.MOV.U32 R6, RZ, RZ, R2 ;  /* 0x000000ffff067224 */ /* 0x000fe200078e0002 */
[----:B------:R-:W-:Y:S01]  /*0e90*/  ISETP.NE.AND P0, PT, R4, 0x3, PT ;  /* 0x000000030400780c */ /* 0x000fe20003f05270 */
[----:B------:R-:W-:-:S12]  /*0ea0*/  IMAD.IADD R4, R1, 0x1, R3 ;  /* 0x0000000101047824 */ /* 0x000fd800078e0203 */
[----:B0-----:R-:W-:Y:S05]  /*0eb0*/  @!P0 BRA `(.L_x_4) ;  /* 0x0000000000548947 */ /* 0x001fea0003800000 */
[----:B------:R-:W-:Y:S02]  /*0ec0*/  IMAD.MOV R6, RZ, RZ, -R2 ;  /* 0x000000ffff067224 */ /* 0x000fe400078e0a02 */
[----:B------:R-:W-:-:S03]  /*0ed0*/  IMAD.IADD R8, R2, 0x1, -R3 ;  /* 0x0000000102087824 */ /* 0x000fc600078e0a03 */
[----:B------:R-:W-:-:S04]  /*0ee0*/  PRMT R6, R6, 0x7710, RZ ;  /* 0x0000771006067816 */ /* 0x000fc800000000ff */
[----:B------:R-:W-:-:S04]  /*0ef0*/  IADD3 R6, PT, PT, R5, 0x1, R6 ;  /* 0x0000000105067810 */ /* 0x000fc80007ffe006 */
[----:B------:R-:W-:Y:S01]  /*0f00*/  LOP3.LUT R7, R6, 0x3, RZ, 0xc0, !PT ;  /* 0x0000000306077812 */ /* 0x000fe200078ec0ff */
[----:B------:R-:W-:-:S04]  /*0f10*/  IMAD.MOV.U32 R6, RZ, RZ, R2 ;  /* 0x000000ffff067224 */ /* 0x000fc800078e0002 */
[----:B------:R-:W-:-:S07]  /*0f20*/  IMAD.MOV R7, RZ, RZ, -R7 ;  /* 0x000000ffff077224 */ /* 0x000fce00078e0a07 */
.L_x_5:
[----:B0-----:R-:W-:-:S05]  /*0f30*/  IMAD.IADD R10, R1, 0x1, R6 ;  /* 0x00000001010a7824 */ /* 0x001fca00078e0206 */
[----:B------:R-:W2:Y:S01]  /*0f40*/  LDL.S8 R9, [R10] ;  /* 0x000000000a097983 */ /* 0x000ea20000100200 */
[C---:B------:R-:W-:Y:S01]  /*0f50*/  ISETP.NE.AND P1, PT, R8.reuse, RZ, PT ;  /* 0x000000ff0800720c */ /* 0x040fe20003f25270 */
[----:B------:R-:W-:Y:S02]  /*0f60*/  VIADD R7, R7, 0x1 ;  /* 0x0000000107077836 */ /* 0x000fe40000000000 */
[----:B------:R-:W-:Y:S02]  /*0f70*/  VIADD R8, R8, 0x1 ;  /* 0x0000000108087836 */ /* 0x000fe40000000000 */
[----:B------:R-:W-:Y:S01]  /*0f80*/  VIADD R6, R6, 0x1 ;  /* 0x0000000106067836 */ /* 0x000fe20000000000 */
[----:B--2---:R-:W-:-:S04]  /*0f90*/  ISETP.GT.AND P0, PT, R9, 0x59, PT ;  /* 0x000000590900780c */ /* 0x004fc80003f04270 */
[----:B------:R-:W-:Y:S02]  /*0fa0*/  SEL R11, R9, 0x41, !P0 ;  /* 0x00000041090b7807 */ /* 0x000fe40004000000 */
[----:B------:R-:W-:-:S03]  /*0fb0*/  ISETP.NE.AND P0, PT, R7, RZ, PT ;  /* 0x000000ff0700720c */ /* 0x000fc60003f05270 */
[----:B------:R-:W-:Y:S01]  /*0fc0*/  @P1 VIADD R9, R11, 0x1 ;  /* 0x000000010b091836 */ /* 0x000fe20000000000 */
[----:B------:R0:W-:Y:S04]  /*0fd0*/  STL.U8 [R10], R11 ;  /* 0x0000000b0a007387 */ /* 0x0001e80000100000 */
[----:B------:R0:W-:Y:S04]  /*0fe0*/  @P1 STL.U8 [R10], R9 ;  /* 0x000000090a001387 */ /* 0x0001e80000100000 */
[----:B------:R0:W-:Y:S01]  /*0ff0*/  @!P1 STL.U8 [R4], RZ ;  /* 0x000000ff04009387 */ /* 0x0001e20000100000 */
[----:B------:R-:W-:Y:S05]  /*1000*/  @P0 BRA `(.L_x_5) ;  /* 0xfffffffc00c80947 */ /* 0x000fea000383ffff */
.L_x_4:
[----:B------:R-:W-:Y:S05]  /*1010*/  BSYNC.RECONVERGENT B0 ;  /* 0x0000000000007941 */ /* 0x000fea0003800200 */
.L_x_3:
[----:B------:R-:W-:Y:S04]  /*1020*/  BSSY.RECONVERGENT B0, `(.L_x_6) ;  /* 0x000002b000007945 */ /* 0x000fe80003800200 */
[----:B------:R-:W-:Y:S05]  /*1030*/  @!P2 BRA `(.L_x_7) ;  /* 0x0000000000a4a947 */ /* 0x000fea0003800000 */
[----:B------:R-:W-:-:S07]  /*1040*/  IMAD.IADD R7, R6, 0x1, -R3 ;  /* 0x0000000106077824 */ /* 0x000fce00078e0a03 */
.L_x_8:
[----:B---3--:R-:W-:-:S05]  /*1050*/  IMAD.IADD R13, R1, 0x1, R6 ;  /* 0x00000001010d7824 */ /* 0x008fca00078e0206 */
[----:B------:R-:W2:Y:S01]  /*1060*/  LDL.S8 R8, [R13] ;  /* 0x000000000d087983 */ /* 0x000ea20000100200 */
[----:B------:R-:W-:Y:S02]  /*1070*/  ISETP.NE.AND P1, PT, R7, RZ, PT ;  /* 0x000000ff0700720c */ /* 0x000fe40003f25270 */
[----:B--2---:R-:W-:-:S04]  /*1080*/  ISETP.GT.AND P0, PT, R8, 0x59, PT ;  /* 0x000000590800780c */ /* 0x004fc80003f04270 */
[----:B0-----:R-:W-:-:S05]  /*1090*/  SEL R10, R8, 0x41, !P0 ;  /* 0x00000041080a7807 */ /* 0x001fca0004000000 */
[----:B------:R0:W-:Y:S04]  /*10a0*/  STL.U8 [R13], R10 ;  /* 0x0000000a0d007387 */ /* 0x0001e80000100000 */
[----:B------:R-:W-:Y:S04]  /*10b0*/  @!P1 STL.U8 [R4], RZ ;  /* 0x000000ff04009387 */ /* 0x000fe80000100000 */
[----:B------:R-:W2:Y:S01]  /*10c0*/  LDL.S8 R9, [R13+0x1] ;  /* 0x000001000d097983 */ /* 0x000ea20000100200 */
[----:B------:R-:W-:-:S05]  /*10d0*/  VIADD R8, R6, 0x1 ;  /* 0x0000000106087836 */ /* 0x000fca0000000000 */
[----:B------:R-:W-:Y:S01]  /*10e0*/  ISETP.NE.AND P2, PT, R8, R3, PT ;  /* 0x000000030800720c */ /* 0x000fe20003f45270 */
[----:B------:R-:W-:-:S05]  /*10f0*/  @P1 VIADD R8, R10, 0x1 ;  /* 0x000000010a081836 */ /* 0x000fca0000000000 */
[----:B------:R1:W-:Y:S01]  /*1100*/  @P1 STL.U8 [R13], R8 ;  /* 0x000000080d001387 */ /* 0x0003e20000100000 */
[----:B--2---:R-:W-:-:S04]  /*1110*/  ISETP.GT.AND P0, PT, R9, 0x59, PT ;  /* 0x000000590900780c */ /* 0x004fc80003f04270 */
[----:B------:R-:W-:-:S05]  /*1120*/  SEL R12, R9, 0x41, !P0 ;  /* 0x00000041090c7807 */ /* 0x000fca0004000000 */
[----:B------:R-:W-:Y:S01]  /*1130*/  @P2 VIADD R9, R12, 0x1 ;  /* 0x000000010c092836 */ /* 0x000fe20000000000 */
[----:B------:R2:W-:Y:S04]  /*1140*/  STL.U8 [R13+0x1], R12 ;  /* 0x0000010c0d007387 */ /* 0x0005e80000100000 */
[----:B------:R3:W-:Y:S04]  /*1150*/  @P2 STL.U8 [R13+0x1], R9 ;  /* 0x000001090d002387 */ /* 0x0007e80000100000 */
[----:B------:R3:W-:Y:S04]  /*1160*/  @!P2 STL.U8 [R4], RZ ;  /* 0x000000ff0400a387 */ /* 0x0007e80000100000 */
[----:B------:R-:W4:Y:S01]  /*1170*/  LDL.S8 R11, [R13+0x2] ;  /* 0x000002000d0b7983 */ /* 0x000f220000100200 */
[----:B0-----:R-:W-:-:S04]  /*1180*/  IADD3 R10, PT, PT, R6, 0x2, RZ ;  /* 0x00000002060a7810 */ /* 0x001fc80007ffe0ff */
[----:B------:R-:W-:Y:S02]  /*1190*/  ISETP.NE.AND P1, PT, R10, R3, PT ;  /* 0x000000030a00720c */ /* 0x000fe40003f25270 */
[----:B----4-:R-:W-:-:S04]  /*11a0*/  ISETP.GT.AND P0, PT, R11, 0x59, PT ;  /* 0x000000590b00780c */ /* 0x010fc80003f04270 */
[----:B------:R-:W-:-:S07]  /*11b0*/  SEL R14, R11, 0x41, !P0 ;  /* 0x000000410b0e7807 */ /* 0x000fce0004000000 */
[----:B------:R-:W-:Y:S01]  /*11c0*/  @P1 VIADD R10, R14, 0x1 ;  /* 0x000000010e0a1836 */ /* 0x000fe20000000000 */
[----:B------:R3:W-:Y:S04]  /*11d0*/  STL.U8 [R13+0x2], R14 ;  /* 0x0000020e0d007387 */ /* 0x0007e80000100000 */
[----:B------:R3:W-:Y:S04]  /*11e0*/  @P1 STL.U8 [R13+0x2], R10 ;  /* 0x0000020a0d001387 */ /* 0x0007e80000100000 */
[----:B------:R3:W-:Y:S04]  /*11f0*/  @!P1 STL.U8 [R4], RZ ;  /* 0x000000ff04009387 */ /* 0x0007e80000100000 */
[----:B-1----:R-:W4:Y:S01]  /*1200*/  LDL.S8 R8, [R13+0x3] ;  /* 0x000003000d087983 */ /* 0x002f220000100200 */
[----:B--2---:R-:W-:-:S02]  /*1210*/  VIADD R12, R6, 0x3 ;  /* 0x00000003060c7836 */ /* 0x004fc40000000000 */
[----:B------:R-:W-:Y:S02]  /*1220*/  VIADD R6, R6, 0x4 ;  /* 0x0000000406067836 */ /* 0x000fe40000000000 */
[----:B------:R-:W-:Y:S01]  /*1230*/  VIADD R7, R7, 0x4 ;  /* 0x0000000407077836 */ /* 0x000fe20000000000 */
[----:B------:R-:W-:Y:S02]  /*1240*/  ISETP.NE.AND P1, PT, R12, R3, PT ;  /* 0x000000030c00720c */ /* 0x000fe40003f25270 */
[----:B----4-:R-:W-:-:S04]  /*1250*/  ISETP.GT.AND P0, PT, R8, 0x59, PT ;  /* 0x000000590800780c */ /* 0x010fc80003f04270 */
[----:B------:R-:W-:Y:S02]  /*1260*/  SEL R16, R8, 0x41, !P0 ;  /* 0x0000004108107807 */ /* 0x000fe40004000000 */
[----:B------:R-:W-:-:S05]  /*1270*/  ISETP.NE.AND P0, PT, R12, R5, PT ;  /* 0x000000050c00720c */ /* 0x000fca0003f05270 */
[----:B------:R-:W-:Y:S01]  /*1280*/  @P1 VIADD R8, R16, 0x1 ;  /* 0x0000000110081836 */ /* 0x000fe20000000000 */
[----:B------:R3:W-:Y:S04]  /*1290*/  STL.U8 [R13+0x3], R16 ;  /* 0x000003100d007387 */ /* 0x0007e80000100000 */
[----:B------:R3:W-:Y:S04]  /*12a0*/  @P1 STL.U8 [R13+0x3], R8 ;  /* 0x000003080d001387 */ /* 0x0007e80000100000 */
[----:B------:R3:W-:Y:S01]  /*12b0*/  @!P1 STL.U8 [R4], RZ ;  /* 0x000000ff04009387 */ /* 0x0007e20000100000 */
[----:B------:R-:W-:Y:S05]  /*12c0*/  @P0 BRA `(.L_x_8) ;  /* 0xfffffffc00600947 */ /* 0x000fea000383ffff */
.L_x_7:
[----:B------:R-:W-:Y:S05]  /*12d0*/  BSYNC.RECONVERGENT B0 ;  /* 0x0000000000007941 */ /* 0x000fea0003800200 */
.L_x_6:
[----:B------:R-:W1:Y:S01]  /*12e0*/  LDCU UR4, c[0x0][0x390] ;  /* 0x00007200ff0477ac */ /* 0x000e620008000800 */
[----:B------:R-:W-:Y:S01]  /*12f0*/  BSSY.RECONVERGENT B0, `(.L_x_9) ;  /* 0x000011c000007945 */ /* 0x000fe20003800200 */
[----:B-1----:R-:W-:-:S09]  /*1300*/  UISETP.NE.AND UP0, UPT, UR4, URZ, UPT ;  /* 0x000000ff0400728c */ /* 0x002fd2000bf05270 */
[----:B------:R-:W-:Y:S05]  /*1310*/  BRA.U !UP0, `(.L_x_10) ;  /* 0x0000000108f07547 */ /* 0x000fea000b800000 */
[----:B------:R-:W-:Y:S01]  /*1320*/  BSSY.RECONVERGENT B1, `(.L_x_11) ;  /* 0x0000008000017945 */ /* 0x000fe20003800200 */
[----:B0--3--:R-:W-:-:S07]  /*1330*/  IMAD.MOV.U32 R4, RZ, RZ, RZ ;  /* 0x000000ffff047224 */ /* 0x009fce00078e00ff */
.L_x_12:
[----:B------:R-:W-:-:S06]  /*1340*/  IMAD.IADD R3, R1, 0x1, R4 ;  /* 0x0000000101037824 */ /* 0x000fcc00078e0204 */
[----:B------:R-:W2:Y:S01]  /*1350*/  LDL.U8 R3, [R3] ;  /* 0x0000000003037983 */ /* 0x000ea20000100000 */
[----:B------:R-:W-:Y:S02]  /*1360*/  IMAD.MOV.U32 R7, RZ, RZ, R4 ;  /* 0x000000ffff077224 */ /* 0x000fe400078e0004 */
[----:B------:R-:W-:Y:S01]  /*1370*/  VIADD R4, R4, 0x1 ;  /* 0x0000000104047836 */ /* 0x000fe20000000000 */
[----:B--2---:R-:W-:-:S13]  /*1380*/  ISETP.NE.AND P0, PT, R3, RZ, PT ;  /* 0x000000ff0300720c */ /* 0x004fda0003f05270 */
[----:B------:R-:W-:Y:S05]  /*1390*/  @P0 BRA `(.L_x_12) ;  /* 0xfffffffc00e80947 */ /* 0x000fea000383ffff */
[----:B------:R-:W-:Y:S05]  /*13a0*/  BSYNC.RECONVERGENT B1 ;  /* 0x0000000000017941 */ /* 0x000fea0003800200 */
.L_x_11:
[----:B------:R-:W-:Y:S01]  /*13b0*/  ISETP.NE.AND P0, PT, R7, RZ, PT ;  /* 0x000000ff0700720c */ /* 0x000fe20003f05270 */
[----:B------:R-:W0:Y:S01]  /*13c0*/  LDCU.64 UR10, c[0x0][0x388] ;  /* 0x00007100ff0a77ac */ /* 0x000e220008000a00 */
[----:B------:R-:W-:Y:S01]  /*13d0*/  IMAD.MOV.U32 R3, RZ, RZ, RZ ;  /* 0x000000ffff037224 */ /* 0x000fe200078e00ff */
[----:B------:R-:W1:Y:S10]  /*13e0*/  LDCU.64 UR6, c[0x0][0x398] ;  /* 0x00007300ff0677ac */ /* 0x000e740008000a00 */
[----:B------:R-:W-:Y:S05]  /*13f0*/  @!P0 BRA `(.L_x_13) ;  /* 0x00000010002c8947 */ /* 0x000fea0003800000 */
[----:B------:R-:W2:Y:S01]  /*1400*/  LDCU.64 UR4, c[0x0][0x388] ;  /* 0x00007100ff0477ac */ /* 0x000ea20008000a00 */
[----:B------:R-:W3:Y:S01]  /*1410*/  LDL.U8 R9, [R1] ;  /* 0x0000000001097983 */ /* 0x000ee20000100000 */
[----:B--2---:R-:W-:-:S04]  /*1420*/  IADD3 R10, P0, PT, R0, UR4, RZ ;  /* 0x00000004000a7c10 */ /* 0x004fc8000ff1e0ff */
[----:B------:R-:W-:-:S05]  /*1430*/  LEA.HI.X.SX32 R11, R0, UR5, 0x1, P0 ;  /* 0x00000005000b7c11 */ /* 0x000fca00080f0eff */
[----:B------:R-:W2:Y:S01]  /*1440*/  LDG.E.U8 R4, desc[UR8][R10.64] ;  /* 0x000000080a047981 */ /* 0x000ea2000c1e1100 */
[----:B---3--:R-:W-:-:S05]  /*1450*/  VIADD R5, R9, 0xffffffa5 ;  /* 0xffffffa509057836 */ /* 0x008fca0000000000 */
[----:B------:R-:W-:Y:S01]  /*1460*/  LOP3.LUT R8, R5, 0xff, RZ, 0xc0, !PT ;  /* 0x000000ff05087812 */ /* 0x000fe200078ec0ff */
[----:B--2---:R-:W-:-:S05]  /*1470*/  VIADD R3, R4, 0xffffffa5 ;  /* 0xffffffa504037836 */ /* 0x004fca0000000000 */
[----:B------:R-:W-:-:S04]  /*1480*/  LOP3.LUT R6, R3, 0xff, RZ, 0xc0, !PT ;  /* 0x000000ff03067812 */ /* 0x000fc800078ec0ff */
[----:B------:R-:W-:-:S04]  /*1490*/  VIMNMX.U16x2 R3, PT, PT, R6, R8, PT ;  /* 0x0000000806037248 */ /* 0x000fc80003fe0200 */
[----:B------:R-:W-:-:S04]  /*14a0*/  LOP3.LUT R3, R3, 0xffff, RZ, 0xc0, !PT ;  /* 0x0000ffff03037812 */ /* 0x000fc800078ec0ff */
[----:B------:R-:W-:Y:S01]  /*14b0*/  ISETP.GE.U32.AND P0, PT, R3, 0xe6, PT ;  /* 0x000000e60300780c */ /* 0x000fe20003f06070 */
[----:B------:R-:W-:-:S12]  /*14c0*/  IMAD.MOV.U32 R3, RZ, RZ, -0x1 ;  /* 0xffffffffff037424 */ /* 0x000fd800078e00ff */
[----:B------:R-:W-:Y:S05]  /*14d0*/  @!P0 BRA `(.L_x_13) ;  /* 0x0000000c00f48947 */ /* 0x000fea0003800000 */
[----:B------:R-:W-:Y:S01]  /*14e0*/  PRMT R5, R4, 0x7610, R5 ;  /* 0x0000761004057816 */ /* 0x000fe20000000005 */
[----:B------:R-:W-:Y:S02]  /*14f0*/  IMAD.MOV.U32 R3, RZ, RZ, RZ ;  /* 0x000000ffff037224 */ /* 0x000fe400078e00ff */
[----:B------:R-:W-:-:S07]  /*1500*/  IMAD.MOV.U32 R6, RZ, RZ, RZ ;  /* 0x000000ffff067224 */ /* 0x000fce00078e00ff */
.L_x_14:
[----:B------:R-:W-:Y:S02]  /*1510*/  LOP3.LUT R4, R9, 0xff, RZ, 0xc0, !PT ;  /* 0x000000ff09047812 */ /* 0x000fe400078ec0ff */
[----:B------:R-:W-:Y:S01]  /*1520*/  LOP3.LUT R9, R5, 0xff, RZ, 0xc0, !PT ;  /* 0x000000ff05097812 */ /* 0x000fe200078ec0ff */
[----:B------:R-:W-:-:S04]  /*1530*/  IMAD.MOV.U32 R5, RZ, RZ, RZ ;  /* 0x000000ffff057224 */ /* 0x000fc800078e00ff */
[----:B------:R-:W-:-:S03]  /*1540*/  IMAD.WIDE.U32 R4, R9, 0x1a, R4 ;  /* 0x0000001a09047825 */ /* 0x000fc600078e0004 */
[----:B-1----:R-:W-:-:S04]  /*1550*/  LEA R8, P0, R4, UR6, 0x2 ;  /* 0x0000000604087c11 */ /* 0x002fc8000f8010ff */
[----:B------:R-:W-:-:S06]  /*1560*/  LEA.HI.X R9, R4, UR7, R5, 0x2, P0 ;  /* 0x0000000704097c11 */ /* 0x000fcc00080f1405 */
[----:B------:R-:W2:Y:S01]  /*1570*/  LDG.E R9, desc[UR8][R8.64+-0x1b6c] ;  /* 0xffe4940808097981 */ /* 0x000ea2000c1e1900 */
[----:B------:R-:W-:-:S05]  /*1580*/  VIADD R4, R3, 0x1 ;  /* 0x0000000103047836 */ /* 0x000fca0000000000 */
[----:B------:R-:W-:Y:S01]  /*1590*/  ISETP.NE.AND P0, PT, R4, R7, PT ;  /* 0x000000070400720c */ /* 0x000fe20003f05270 */
[----:B--2---:R-:W-:-:S05]  /*15a0*/  IMAD.IADD R6, R9, 0x1, R6 ;  /* 0x0000000109067824 */ /* 0x004fca00078e0206 */
[----:B------:R-:W-:-:S07]  /*15b0*/  MOV R3, R6 ;  /* 0x0000000600037202 */ /* 0x000fce0000000f00 */
[----:B------:R-:W-:Y:S05]  /*15c0*/  @!P0 BRA `(.L_x_13) ;  /* 0x0000000c00b88947 */ /* 0x000fea0003800000 */
[----:B------:R-:W-:-:S04]  /*15d0*/  IMAD.MOV.U32 R3, RZ, RZ, R4 ;  /* 0x000000ffff037224 */ /* 0x000fc800078e0004 */
[--C-:B------:R-:W-:Y:S02]  /*15e0*/  IMAD.IADD R5, R0, 0x1, R3.reuse ;  /* 0x0000000100057824 */ /* 0x100fe400078e0203 */
[----:B------:R-:W-:-:S03]  /*15f0*/  IMAD.IADD R9, R1, 0x1, R3 ;  /* 0x0000000101097824 */ /* 0x000fc600078e0203 */
[----:B0-----:R-:W-:-:S03]  /*1600*/  IADD3 R4, P0, PT, R5, UR10, RZ ;  /* 0x0000000a05047c10 */ /* 0x001fc6000ff1e0ff */
[----:B------:R-:W2:Y:S01]  /*1610*/  LDL.U8 R9, [R9] ;  /* 0x0000000009097983 */ /* 0x000ea20000100000 */
[----:B------:R-:W-:-:S06]  /*1620*/  LEA.HI.X.SX32 R5, R5, UR11, 0x1, P0 ;  /* 0x0000000b05057c11 */ /* 0x000fcc00080f0eff */
[----:B------:R-:W3:Y:S01]  /*1630*/  LDG.E.U8 R5, desc[UR8][R4.64] ;  /* 0x0000000804057981 */ /* 0x000ee2000c1e1100 */
[----:B--2---:R-:W-:Y:S02]  /*1640*/  VIADD R10, R9, 0xffffffa5 ;  /* 0xffffffa5090a7836 */ /* 0x004fe40000000000 */
[----:B---3--:R-:W-:-:S03]  /*1650*/  VIADD R8, R5, 0xffffffa5 ;  /* 0xffffffa505087836 */ /* 0x008fc60000000000 */
[----:B------:R-:W-:Y:S02]  /*1660*/  LOP3.LUT R10, R10, 0xff, RZ, 0xc0, !PT ;  /* 0x000000ff0a0a7812 */ /* 0x000fe400078ec0ff */
[----:B------:R-:W-:-:S04]  /*1670*/  LOP3.LUT R8, R8, 0xff, RZ, 0xc0, !PT ;  /* 0x000000ff08087812 */ /* 0x000fc800078ec0ff */
[----:B------:R-:W-:-:S04]  /*1680*/  VIMNMX.U16x2 R8, PT, PT, R8, R10, PT ;  /* 0x0000000a08087248 */ /* 0x000fc80003fe0200 */
[----:B------:R-:W-:-:S04]  /*1690*/  LOP3.LUT R8, R8, 0xffff, RZ, 0xc0, !PT ;  /* 0x0000ffff08087812 */ /* 0x000fc800078ec0ff */
[----:B------:R-:W-:-:S13]  /*16a0*/  ISETP.GE.U32.AND P0, PT, R8, 0xe6, PT ;  /* 0x000000e60800780c */ /* 0x000fda0003f06070 */
[----:B------:R-:W-:Y:S05]  /*16b0*/  @P0 BRA `(.L_x_14) ;  /* 0xfffffffc00940947 */ /* 0x000fea000383ffff */
[----:B------:R-:W-:Y:S01]  /*16c0*/  IMAD.MOV.U32 R3, RZ, RZ, -0x1 ;  /* 0xffffffffff037424 */ /* 0x000fe200078e00ff */
[----:B------:R-:W-:Y:S06]  /*16d0*/  BRA `(.L_x_13) ;  /* 0x0000000c00747947 */ /* 0x000fec0003800000 */
.L_x_10:
[----:B------:R-:W-:Y:S01]  /*16e0*/  BSSY.RECONVERGENT B1, `(.L_x_15) ;  /* 0x0000008000017945 */ /* 0x000fe20003800200 */
[----:B0--3--:R-:W-:-:S07]  /*16f0*/  IMAD.MOV.U32 R4, RZ, RZ, RZ ;  /* 0x000000ffff047224 */ /* 0x009fce00078e00ff */
.L_x_16:
[----:B------:R-:W-:-:S06]  /*1700*/  IMAD.IADD R3, R1, 0x1, R4 ;  /* 0x0000000101037824 */ /* 0x000fcc00078e0204 */
[----:B------:R-:W2:Y:S01]  /*1710*/  LDL.U8 R3, [R3] ;  /* 0x0000000003037983 */ /* 0x000ea20000100000 */
[----:B------:R-:W-:Y:S02]  /*1720*/  IMAD.MOV.U32 R5, RZ, RZ, R4 ;  /* 0x000000ffff057224 */ /* 0x000fe400078e0004 */
[----:B------:R-:W-:Y:S01]  /*1730*/  VIADD R4, R4, 0x1 ;  /* 0x0000000104047836 */ /* 0x000fe20000000000 */
[----:B--2---:R-:W-:-:S13]  /*1740*/  ISETP.NE.AND P0, PT, R3, RZ, PT ;  /* 0x000000ff0300720c */ /* 0x004fda0003f05270 */
[----:B------:R-:W-:Y:S05]  /*1750*/  @P0 BRA `(.L_x_16) ;  /* 0xfffffffc00e80947 */ /* 0x000fea000383ffff */
[----:B------:R-:W-:Y:S05]  /*1760*/  BSYNC.RECONVERGENT B1 ;  /* 0x0000000000017941 */ /* 0x000fea0003800200 */
.L_x_15:
[----:B------:R-:W-:Y:S01]  /*1770*/  ISETP.NE.AND P0, PT, R5, RZ, PT ;  /* 0x000000ff0500720c */ /* 0x000fe20003f05270 */
[----:B------:R-:W-:-:S12]  /*1780*/  IMAD.MOV.U32 R3, RZ, RZ, RZ ;  /* 0x000000ffff037224 */ /* 0x000fd800078e00ff */
[----:B------:R-:W-:Y:S05]  /*1790*/  @!P0 BRA `(.L_x_13) ;  /* 0x0000000c00448947 */ /* 0x000fea0003800000 */
[C---:B------:R-:W-:Y:S01]  /*17a0*/  ISETP.GE.U32.AND P1, PT, R5.reuse, 0x10, PT ;  /* 0x000000100500780c */ /* 0x040fe20003f26070 */
[----:B------:R-:W-:Y:S01]  /*17b0*/  BSSY.RECONVERGENT B1, `(.L_x_17) ;  /* 0x0000068000017945 */ /* 0x000fe20003800200 */
[----:B------:R-:W-:Y:S01]  /*17c0*/  LOP3.LUT R25, R5, 0xf, RZ, 0xc0, !PT ;  /* 0x0000000f05197812 */ /* 0x000fe200078ec0ff */
[----:B------:R-:W-:Y:S02]  /*17d0*/  IMAD.MOV.U32 R4, RZ, RZ, RZ ;  /* 0x000000ffff047224 */ /* 0x000fe400078e00ff */
[----:B------:R-:W-:Y:S01]  /*17e0*/  IMAD.MOV.U32 R3, RZ, RZ, RZ ;  /* 0x000000ffff037224 */ /* 0x000fe200078e00ff */
[----:B------:R-:W-:-:S07]  /*17f0*/  ISETP.NE.AND P0, PT, R25, RZ, PT ;  /* 0x000000ff1900720c */ /* 0x000fce0003f05270 */
[----:B------:R-:W-:Y:S06]  /*1800*/  @!P1 BRA `(.L_x_18) ;  /* 0x0000000400889947 */ /* 0x000fec0003800000 */
[----:B------:R-:W0:Y:S01]  /*1810*/  LDC.64 R6, c[0x0][0x388] ;  /* 0x0000e200ff067b82 */ /* 0x000e220000000a00 */
[----:B------:R-:W-:Y:S01]  /*1820*/  LOP3.LUT R14, R5, 0xfffffff0, RZ, 0xc0, !PT ;  /* 0xfffffff0050e7812 */ /* 0x000fe200078ec0ff */
[----:B------:R-:W-:Y:S01]  /*1830*/  VIADD R16, R1, 0x8 ;  /* 0x0000000801107836 */ /* 0x000fe20000000000 */
[----:B------:R-:W-:Y:S01]  /*1840*/  LOP3.LUT R4, R5, 0x7ffffff0, RZ, 0xc0, !PT ;  /* 0x7ffffff005047812 */ /* 0x000fe200078ec0ff */
[----:B------:R-:W-:Y:S02]  /*1850*/  IMAD.MOV.U32 R3, RZ, RZ, RZ ;  /* 0x000000ffff037224 */ /* 0x000fe400078e00ff */
[----:B------:R-:W-:Y:S02]  /*1860*/  IMAD.MOV.U32 R15, RZ, RZ, R0 ;  /* 0x000000ffff0f7224 */ /* 0x000fe400078e0000 */
[----:B------:R-:W-:-:S07]  /*1870*/  IMAD.MOV R14, RZ, RZ, -R14 ;  /* 0x000000ffff0e7224 */ /* 0x000fce00078e0a0e */
.L_x_19:
[----:B------:R-:W-:Y:S01]  /*1880*/  SHF.R.S32.HI R10, RZ, 0x1f, R15 ;  /* 0x0000001fff0a7819 */ /* 0x000fe2000001140f */
[----:B------:R-:W2:Y:S01]  /*1890*/  LDL.64 R12, [R16+-0x8] ;  /* 0xfffff800100c7983 */ /* 0x000ea20000100a00 */
[----:B0-----:R-:W-:-:S04]  /*18a0*/  IADD3 R8, P1, P2, R15, 0x7, R6 ;  /* 0x000000070f087810 */ /* 0x001fc80007a3e006 */
[----:B------:R-:W-:-:S05]  /*18b0*/  IADD3.X R9, PT, PT, R10, R7, RZ, P1, P2 ;  /* 0x000000070a097210 */ /* 0x000fca0000fe44ff */
[----:B------:R-:W3:Y:S04]  /*18c0*/  LDG.E.U8 R10, desc[UR8][R8.64+-0x6] ;  /* 0xfffffa08080a7981 */ /* 0x000ee8000c1e1100 */
[----:B------:R-:W4:Y:S04]  /*18d0*/  LDG.E.U8 R20, desc[UR8][R8.64+-0x5] ;  /* 0xfffffb0808147981 */ /* 0x000f28000c1e1100 */
[----:B------:R-:W5:Y:S04]  /*18e0*/  LDG.E.U8 R21, desc[UR8][R8.64+-0x7] ;  /* 0xfffff90808157981 */ /* 0x000f68000c1e1100 */
[----:B------:R-:W5:Y:S04]  /*18f0*/  LDG.E.U8 R23, desc[UR8][R8.64+-0x4] ;  /* 0xfffffc0808177981 */ /* 0x000f68000c1e1100 */
[----:B------:R-:W5:Y:S04]  /*1900*/  LDG.E.U8 R24, desc[UR8][R8.64+-0x2] ;  /* 0xfffffe0808187981 */ /* 0x000f68000c1e1100 */
[----:B------:R-:W5:Y:S04]  /*1910*/  LDG.E.U8 R22, desc[UR8][R8.64+-0x3] ;  /* 0xfffffd0808167981 */ /* 0x000f68000c1e1100 */
[----:B------:R-:W5:Y:S04]  /*1920*/  LDG.E.U8 R17, desc[UR8][R8.64+-0x1] ;  /* 0xffffff0808117981 */ /* 0x000f68000c1e1100 */
[----:B------:R-:W5:Y:S04]  /*1930*/  LDG.E.U8 R18, desc[UR8][R8.64] ;  /* 0x0000000808127981 */ /* 0x000f68000c1e1100 */
[----:B------:R-:W5:Y:S01]  /*1940*/  LDG.E.U8 R19, desc[UR8][R8.64+0x1] ;  /* 0x0000010808137981 */ /* 0x000f62000c1e1100 */
[----:B--2---:R-:W-:-:S02]  /*1950*/  PRMT R11, R12, 0x7771, RZ ;  /* 0x000077710c0b7816 */ /* 0x004fc400000000ff */
[----:B------:R-:W-:Y:S02]  /*1960*/  PRMT R27, R12, 0x7772, RZ ;  /* 0x000077720c1b7816 */ /* 0x000fe400000000ff */
[----:B---3--:R-:W-:Y:S02]  /*1970*/  ISETP.NE.AND P3, PT, R10, R11, PT ;  /* 0x0000000b0a00720c */ /* 0x008fe40003f65270 */
[----:B------:R-:W2:Y:S01]  /*1980*/  LDL.64 R10, [R16] ;  /* 0x00000000100a7983 */ /* 0x000ea20000100a00 */
[----:B----4-:R-:W-:-:S03]  /*1990*/  ISETP.NE.AND P4, PT, R20, R27, PT ;  /* 0x0000001b1400720c */ /* 0x010fc60003f85270 */
[----:B------:R-:W3:Y:S01]  /*19a0*/  LDG.E.U8 R20, desc[UR8][R8.64+0x2] ;  /* 0x0000020808147981 */ /* 0x000ee2000c1e1100 */
[----:B------:R-:W-:-:S04]  /*19b0*/  LOP3.LUT R26, R12, 0xff, RZ, 0xc0, !PT ;  /* 0x000000ff0c1a7812 */ /* 0x000fc800078ec0ff */
[----:B-----5:R-:W-:Y:S02]  /*19c0*/  ISETP.NE.AND P2, PT, R21, R26, PT ;  /* 0x0000001a1500720c */ /* 0x020fe40003f45270 */
[----:B------:R-:W4:Y:S01]  /*19d0*/  LDG.E.U8 R21, desc[UR8][R8.64+0x3] ;  /* 0x0000030808157981 */ /* 0x000f22000c1e1100 */
[----:B------:R-:W-:-:S03]  /*19e0*/  PRMT R26, R12, 0x7773, RZ ;  /* 0x000077730c1a7816 */ /* 0x000fc600000000ff */
[----:B------:R-:W5:Y:S01]  /*19f0*/  LDG.E.U8 R12, desc[UR8][R8.64+0x4] ;  /* 0x00000408080c7981 */ /* 0x000f62000c1e1100 */
[----:B------:R-:W-:-:S03]  /*1a00*/  ISETP.NE.AND P5, PT, R23, R26, PT ;  /* 0x0000001a1700720c */ /* 0x000fc60003fa5270 */
[----:B------:R-:W5:Y:S01]  /*1a10*/  LDG.E.U8 R23, desc[UR8][R8.64+0x5] ;  /* 0x0000050808177981 */ /* 0x000f62000c1e1100 */
[----:B------:R-:W-:-:S03]  /*1a20*/  PRMT R27, R13, 0x7771, RZ ;  /* 0x000077710d1b7816 */ /* 0x000fc600000000ff */
[----:B------:R-:W5:Y:S01]  /*1a30*/  LDG.E.U8 R26, desc[UR8][R8.64+0x8] ;  /* 0x00000808081a7981 */ /* 0x000f62000c1e1100 */
[----:B------:R-:W-:Y:S02]  /*1a40*/  ISETP.NE.AND P1, PT, R24, R27, PT ;  /* 0x0000001b1800720c */ /* 0x000fe40003f25270 */
[----:B------:R-:W-:Y:S01]  /*1a50*/  LOP3.LUT R27, R13, 0xff, RZ, 0xc0, !PT ;  /* 0x000000ff0d1b7812 */ /* 0x000fe200078ec0ff */
[----:B------:R-:W5:Y:S03]  /*1a60*/  LDG.E.U8 R24, desc[UR8][R8.64+0x6] ;  /* 0x0000060808187981 */ /* 0x000f66000c1e1100 */
[----:B------:R-:W-:Y:S02]  /*1a70*/  ISETP.NE.AND P6, PT, R22, R27, PT ;  /* 0x0000001b1600720c */ /* 0x000fe40003fc5270 */
[----:B------:R0:W5:Y:S01]  /*1a80*/  LDG.E.U8 R22, desc[UR8][R8.64+0x7] ;  /* 0x0000070808167981 */ /* 0x000162000c1e1100 */
[C---:B------:R-:W-:Y:S01]  /*1a90*/  VIADD R27, R3.reuse, 0x1 ;  /* 0x00000001031b7836 */ /* 0x040fe20000000000 */
[----:B------:R-:W-:-:S05]  /*1aa0*/  @P2 IADD3 R27, PT, PT, R3, RZ, RZ ;  /* 0x000000ff031b2210 */ /* 0x000fca0007ffe0ff */
[----:B------:R-:W-:Y:S02]  /*1ab0*/  VIADD R3, R27, 0x1 ;  /* 0x000000011b037836 */ /* 0x000fe40000000000 */
[----:B------:R-:W-:-:S04]  /*1ac0*/  @P3 IMAD.MOV R3, RZ, RZ, R27 ;  /* 0x000000ffff033224 */ /* 0x000fc800078e021b */
[----:B------:R-:W-:Y:S02]  /*1ad0*/  VIADD R27, R3, 0x1 ;  /* 0x00000001031b7836 */ /* 0x000fe40000000000 */
[----:B------:R-:W-:Y:S01]  /*1ae0*/  @P4 IMAD.MOV R27, RZ, RZ, R3 ;  /* 0x000000ffff1b4224 */ /* 0x000fe200078e0203 */
[----:B0-----:R-:W-:-:S03]  /*1af0*/  PRMT R8, R13, 0x7772, RZ ;  /* 0x000077720d087816 */ /* 0x001fc600000000ff */
[----:B------:R-:W-:Y:S02]  /*1b00*/  VIADD R28, R27, 0x1 ;  /* 0x000000011b1c7836 */ /* 0x000fe40000000000 */
[----:B------:R-:W-:Y:S01]  /*1b10*/  @P5 IMAD.MOV R28, RZ, RZ, R27 ;  /* 0x000000ffff1c5224 */ /* 0x000fe200078e021b */
[----:B------:R-:W-:-:S03]  /*1b20*/  ISETP.NE.AND P2, PT, R17, R8, PT ;  /* 0x000000081100720c */ /* 0x000fc60003f45270 */
[----:B------:R-:W-:Y:S02]  /*1b30*/  VIADD R3, R28, 0x1 ;  /* 0x000000011c037836 */ /* 0x000fe40000000000 */
[----:B------:R-:W-:Y:S01]  /*1b40*/  @P6 IMAD.MOV R3, RZ, RZ, R28 ;  /* 0x000000ffff036224 */ /* 0x000fe200078e021c */
[----:B------:R-:W-:-:S03]  /*1b50*/  PRMT R9, R13, 0x7773, RZ ;  /* 0x000077730d097816 */ /* 0x000fc600000000ff */
[----:B------:R-:W-:Y:S02]  /*1b60*/  VIADD R13, R3, 0x1 ;  /* 0x00000001030d7836 */ /* 0x000fe40000000000 */
[----:B------:R-:W-:Y:S01]  /*1b70*/  @P1 IMAD.MOV R13, RZ, RZ, R3 ;  /* 0x000000ffff0d1224 */ /* 0x000fe200078e0203 */
[----:B------:R-:W-:-:S03]  /*1b80*/  ISETP.NE.AND P1, PT, R18, R9, PT ;  /* 0x000000091200720c */ /* 0x000fc60003f25270 */
[----:B------:R-:W-:Y:S02]  /*1b90*/  VIADD R9, R13, 0x1 ;  /* 0x000000010d097836 */ /* 0x000fe40000000000 */
[----:B------:R-:W-:-:S04]  /*1ba0*/  @P2 IMAD.MOV R9, RZ, RZ, R13 ;  /* 0x000000ffff092224 */ /* 0x000fc800078e020d */
[----:B------:R-:W-:-:S04]  /*1bb0*/  VIADD R13, R9, 0x1 ;  /* 0x00000001090d7836 */ /* 0x000fc80000000000 */
[----:B------:R-:W-:-:S04]  /*1bc0*/  @P1 IMAD.MOV R13, RZ, RZ, R9 ;  /* 0x000000ffff0d1224 */ /* 0x000fc800078e0209 */
[----:B------:R-:W-:Y:S02]  /*1bd0*/  VIADD R9, R13, 0x1 ;  /* 0x000000010d097836 */ /* 0x000fe40000000000 */
[----:B------:R-:W-:Y:S02]  /*1be0*/  VIADD R14, R14, 0x10 ;  /* 0x000000100e0e7836 */ /* 0x000fe40000000000 */
[----:B------:R-:W-:Y:S02]  /*1bf0*/  VIADD R15, R15, 0x10 ;  /* 0x000000100f0f7836 */ /* 0x000fe40000000000 */
[----:B------:R-:W-:Y:S01]  /*1c00*/  VIADD R16, R16, 0x10 ;  /* 0x0000001010107836 */ /* 0x000fe20000000000 */
[----:B--2---:R-:W-:-:S04]  /*1c10*/  LOP3.LUT R8, R10, 0xff, RZ, 0xc0, !PT ;  /* 0x000000ff0a087812 */ /* 0x004fc800078ec0ff */
[----:B------:R-:W-:Y:S02]  /*1c20*/  ISETP.NE.AND P2, PT, R19, R8, PT ;  /* 0x000000081300720c */ /* 0x000fe40003f45270 */
[C---:B------:R-:W-:Y:S02]  /*1c30*/  PRMT R3, R10.reuse, 0x7771, RZ ;  /* 0x000077710a037816 */ /* 0x040fe400000000ff */
[----:B------:R-:W-:Y:S02]  /*1c40*/  PRMT R8, R10, 0x7772, RZ ;  /* 0x000077720a087816 */ /* 0x000fe400000000ff */
[----:B---3--:R-:W-:Y:S02]  /*1c50*/  ISETP.NE.AND P1, PT, R20, R3, PT ;  /* 0x000000031400720c */ /* 0x008fe40003f25270 */
[----:B------:R-:W-:-:S05]  /*1c60*/  PRMT R3, R10, 0x7773, RZ ;  /* 0x000077730a037816 */ /* 0x000fca00000000ff */
[----:B------:R-:W-:Y:S01]  /*1c70*/  @P2 IMAD.MOV R9, RZ, RZ, R13 ;  /* 0x000000ffff092224 */ /* 0x000fe200078e020d */
[----:B----4-:R-:W-:-:S03]  /*1c80*/  ISETP.NE.AND P2, PT, R21, R8, PT ;  /* 0x000000081500720c */ /* 0x010fc60003f45270 */
[----:B------:R-:W-:Y:S02]  /*1c90*/  VIADD R10, R9, 0x1 ;  /* 0x00000001090a7836 */ /* 0x000fe40000000000 */
[----:B------:R-:W-:Y:S01]  /*1ca0*/  @P1 IMAD.MOV R10, RZ, RZ, R9 ;  /* 0x000000ffff0a1224 */ /* 0x000fe200078e0209 */
[----:B-----5:R-:W-:Y:S02]  /*1cb0*/  ISETP.NE.AND P1, PT, R12, R3, PT ;  /* 0x000000030c00720c */ /* 0x020fe40003f25270 */
[----:B------:R-:W-:Y:S02]  /*1cc0*/  LOP3.LUT R8, R11, 0xff, RZ, 0xc0, !PT ;  /* 0x000000ff0b087812 */ /* 0x000fe400078ec0ff */
[----:B------:R-:W-:-:S03]  /*1cd0*/  IADD3 R9, PT, PT, R10, 0x1, RZ ;  /* 0x000000010a097810 */ /* 0x000fc60007ffe0ff */
[----:B------:R-:W-:Y:S01]  /*1ce0*/  @P2 IMAD.MOV R9, RZ, RZ, R10 ;  /* 0x000000ffff092224 */ /* 0x000fe200078e020a */
[----:B------:R-:W-:Y:S02]  /*1cf0*/  ISETP.NE.AND P2, PT, R23, R8, PT ;  /* 0x000000081700720c */ /* 0x000fe40003f45270 */
[C---:B------:R-:W-:Y:S02]  /*1d00*/  PRMT R3, R11.reuse, 0x7771, RZ ;  /* 0x000077710b037816 */ /* 0x040fe400000000ff */
[----:B------:R-:W-:Y:S01]  /*1d10*/  PRMT R8, R11, 0x7772, RZ ;  /* 0x000077720b087816 */ /* 0x000fe200000000ff */
[----:B------:R-:W-:Y:S02]  /*1d20*/  VIADD R10, R9, 0x1 ;  /* 0x00000001090a7836 */ /* 0x000fe40000000000 */
[----:B------:R-:W-:Y:S01]  /*1d30*/  @P1 IMAD.MOV R10, RZ, RZ, R9 ;  /* 0x000000ffff0a1224 */ /* 0x000fe200078e0209 */
[----:B------:R-:W-:Y:S01]  /*1d40*/  ISETP.NE.AND P1, PT, R24, R3, PT ;  /* 0x000000031800720c */ /* 0x000fe20003f25270 */
[----:B------:R-:W-:-:S02]  /*1d50*/  IMAD.MOV.U32 R3, RZ, RZ, R8 ;  /* 0x000000ffff037224 */ /* 0x000fc400078e0008 */
[----:B------:R-:W-:Y:S02]  /*1d60*/  VIADD R9, R10, 0x1 ;  /* 0x000000010a097836 */ /* 0x000fe40000000000 */
[----:B------:R-:W-:Y:S01]  /*1d70*/  @P2 IMAD.MOV R9, RZ, RZ, R10 ;  /* 0x000000ffff092224 */ /* 0x000fe200078e020a */
[----:B------:R-:W-:-:S03]  /*1d80*/  ISETP.NE.AND P2, PT, R22, R3, PT ;  /* 0x000000031600720c */ /* 0x000fc60003f45270 */
[----:B------:R-:W-:-:S04]  /*1d90*/  VIADD R8, R9, 0x1 ;  /* 0x0000000109087836 */ /* 0x000fc80000000000 */
[----:B------:R-:W-:Y:S01]  /*1da0*/  @P1 IMAD.MOV R8, RZ, RZ, R9 ;  /* 0x000000ffff081224 */ /* 0x000fe200078e0209 */
[----:B------:R-:W-:-:S03]  /*1db0*/  PRMT R3, R11, 0x7773, RZ ;  /* 0x000077730b037816 */ /* 0x000fc600000000ff */
[----:B------:R-:W-:Y:S02]  /*1dc0*/  VIADD R9, R8, 0x1 ;  /* 0x0000000108097836 */ /* 0x000fe40000000000 */
[----:B------:R-:W-:Y:S01]  /*1dd0*/  @P2 IMAD.MOV R9, RZ, RZ, R8 ;  /* 0x000000ffff092224 */ /* 0x000fe200078e0208 */
[----:B------:R-:W-:Y:S02]  /*1de0*/  ISETP.NE.AND P2, PT, R14, RZ, PT ;  /* 0x000000ff0e00720c */ /* 0x000fe40003f45270 */
[----:B------:R-:W-:Y:S01]  /*1df0*/  ISETP.NE.AND P1, PT, R26, R3, PT ;  /* 0x000000031a00720c */ /* 0x000fe20003f25270 */
[----:B------:R-:W-:-:S12]  /*1e00*/  VIADD R3, R9, 0x1 ;  /* 0x0000000109037836 */ /* 0x000fd80000000000 */
[----:B------:R-:W-:Y:S01]  /*1e10*/  @P1 IMAD.MOV R3, RZ, RZ, R9 ;  /* 0x000000ffff031224 */ /* 0x000fe200078e0209 */
[----:B------:R-:W-:Y:S06]  /*1e20*/  @P2 BRA `(.L_x_19) ;  /* 0xfffffff800942947 */ /* 0x000fec000383ffff */
.L_x_18:
[----:B------:R-:W-:Y:S05]  /*1e30*/  BSYNC.RECONVERGENT B1 ;  /* 0x0000000000017941 */ /* 0x000fea0003800200 */
.L_x_17:
[----:B------:R-:W-:Y:S05]  /*1e40*/  @!P0 BRA `(.L_x_13) ;  /* 0x0000000400988947 */ /* 0x000fea0003800000 */
[----:B------:R-:W-:Y:S01]  /*1e50*/  ISETP.GE.U32.AND P0, PT, R25, 0x8, PT ;  /* 0x000000081900780c */ /* 0x000fe20003f06070 */
[----:B------:R-:W-:Y:S01]  /*1e60*/  BSSY.RECONVERGENT B1, `(.L_x_20) ;  /* 0x0000031000017945 */ /* 0x000fe20003800200 */
[----:B------:R-:W-:-:S11]  /*1e70*/  LOP3.LUT R25, R5, 0x7, RZ, 0xc0, !PT ;  /* 0x0000000705197812 */ /* 0x000fd600078ec0ff */
[----:B------:R-:W-:Y:S05]  /*1e80*/  @!P0 BRA `(.L_x_21) ;  /* 0x0000000000b88947 */ /* 0x000fea0003800000 */
[----:B------:R-:W0:Y:S01]  /*1e90*/  LDCU.64 UR4, c[0x0][0x388] ;  /* 0x00007100ff0477ac */ /* 0x000e220008000a00 */
[--C-:B------:R-:W-:Y:S02]  /*1ea0*/  IMAD.IADD R7, R0, 0x1, R4.reuse ;  /* 0x0000000100077824 */ /* 0x100fe400078e0204 */
[----:B------:R-:W-:-:S05]  /*1eb0*/  IMAD.IADD R24, R1, 0x1, R4 ;  /* 0x0000000101187824 */ /* 0x000fca00078e0204 */
[----:B------:R-:W2:Y:S04]  /*1ec0*/  LDL.U8 R11, [R24] ;  /* 0x00000000180b7983 */ /* 0x000ea80000100000 */
[----:B------:R-:W3:Y:S04]  /*1ed0*/  LDL.U8 R13, [R24+0x1] ;  /* 0x00000100180d7983 */ /* 0x000ee80000100000 */
[----:B------:R-:W4:Y:S01]  /*1ee0*/  LDL.U8 R15, [R24+0x2] ;  /* 0x00000200180f7983 */ /* 0x000f220000100000 */
[----:B0-----:R-:W-:-:S03]  /*1ef0*/  IADD3 R6, P0, PT, R7, UR4, RZ ;  /* 0x0000000407067c10 */ /* 0x001fc6000ff1e0ff */
[----:B------:R-:W5:Y:S01]  /*1f00*/  LDL.U8 R17, [R24+0x3] ;  /* 0x0000030018117983 */ /* 0x000f620000100000 */
[----:B------:R-:W-:-:S03]  /*1f10*/  LEA.HI.X.SX32 R7, R7, UR5, 0x1, P0 ;  /* 0x0000000507077c11 */ /* 0x000fc600080f0eff */
[----:B------:R-:W5:Y:S04]  /*1f20*/  LDL.U8 R19, [R24+0x4] ;  /* 0x0000040018137983 */ /* 0x000f680000100000 */
[----:B------:R-:W2:Y:S04]  /*1f30*/  LDG.E.U8 R10, desc[UR8][R6.64] ;  /* 0x00000008060a7981 */ /* 0x000ea8000c1e1100 */
[----:B------:R-:W3:Y:S04]  /*1f40*/  LDG.E.U8 R12, desc[UR8][R6.64+0x1] ;  /* 0x00000108060c7981 */ /* 0x000ee8000c1e1100 */
[----:B------:R-:W4:Y:S04]  /*1f50*/  LDG.E.U8 R14, desc[UR8][R6.64+0x2] ;  /* 0x00000208060e7981 */ /* 0x000f28000c1e1100 */
[----:B------:R-:W5:Y:S04]  /*1f60*/  LDG.E.U8 R16, desc[UR8][R6.64+0x3] ;  /* 0x0000030806107981 */ /* 0x000f68000c1e1100 */
[----:B------:R-:W5:Y:S04]  /*1f70*/  LDG.E.U8 R18, desc[UR8][R6.64+0x4] ;  /* 0x0000040806127981 */ /* 0x000f68000c1e1100 */
[----:B------:R-:W5:Y:S04]  /*1f80*/  LDL.U8 R21, [R24+0x5] ;  /* 0x0000050018157983 */ /* 0x000f680000100000 */
[----:B------:R-:W5:Y:S04]  /*1f90*/  LDG.E.U8 R20, desc[UR8][R6.64+0x5] ;  /* 0x0000050806147981 */ /* 0x000f68000c1e1100 */
[----:B------:R-:W5:Y:S04]  /*1fa0*/  LDL.U8 R9, [R24+0x6] ;  /* 0x0000060018097983 */ /* 0x000f680000100000 */
[----:B------:R-:W5:Y:S04]  /*1fb0*/  LDG.E.U8 R8, desc[UR8][R6.64+0x6] ;  /* 0x0000060806087981 */ /* 0x000f68000c1e1100 */
[----:B------:R0:W5:Y:S04]  /*1fc0*/  LDG.E.U8 R22, desc[UR8][R6.64+0x7] ;  /* 0x0000070806167981 */ /* 0x000168000c1e1100 */
[----:B------:R-:W5:Y:S01]  /*1fd0*/  LDL.U8 R23, [R24+0x7] ;  /* 0x0000070018177983 */ /* 0x000f620000100000 */
[----:B------:R-:W-:Y:S01]  /*1fe0*/  VIADD R4, R4, 0x8 ;  /* 0x0000000804047836 */ /* 0x000fe20000000000 */
[----:B--2---:R-:W-:-:S02]  /*1ff0*/  ISETP.NE.AND P0, PT, R10, R11, PT ;  /* 0x0000000b0a00720c */ /* 0x004fc40003f05270 */
[----:B---3--:R-:W-:Y:S01]  /*2000*/  ISETP.NE.AND P1, PT, R12, R13, PT ;  /* 0x0000000d0c00720c */ /* 0x008fe20003f25270 */
[----:B------:R-:W-:-:S10]  /*2010*/  VIADD R10, R3, 0x1 ;  /* 0x00000001030a7836 */ /* 0x000fd40000000000 */
[----:B------:R-:W-:Y:S02]  /*2020*/  @P0 IADD3 R10, PT, PT, R3, RZ, RZ ;  /* 0x000000ff030a0210 */ /* 0x000fe40007ffe0ff */
[----:B----4-:R-:W-:-:S03]  /*2030*/  ISETP.NE.AND P0, PT, R14, R15, PT ;  /* 0x0000000f0e00720c */ /* 0x010fc60003f05270 */
[----:B------:R-:W-:Y:S02]  /*2040*/  VIADD R3, R10, 0x1 ;  /* 0x000000010a037836 */ /* 0x000fe40000000000 */
[----:B------:R-:W-:Y:S01]  /*2050*/  @P1 IMAD.MOV R3, RZ, RZ, R10 ;  /* 0x000000ffff031224 */ /* 0x000fe200078e020a */
[----:B-----5:R-:W-:-:S03]  /*2060*/  ISETP.NE.AND P1, PT, R16, R17, PT ;  /* 0x000000111000720c */ /* 0x020fc60003f25270 */
[----:B------:R-:W-:-:S04]  /*2070*/  VIADD R10, R3, 0x1 ;  /* 0x00000001030a7836 */ /* 0x000fc80000000000 */
[----:B------:R-:W-:Y:S01]  /*2080*/  @P0 IMAD.MOV R10, RZ, RZ, R3 ;  /* 0x000000ffff0a0224 */ /* 0x000fe200078e0203 */
[----:B------:R-:W-:-:S03]  /*2090*/  ISETP.NE.AND P0, PT, R18, R19, PT ;  /* 0x000000131200720c */ /* 0x000fc60003f05270 */
[----:B------:R-:W-:Y:S02]  /*20a0*/  VIADD R3, R10, 0x1 ;  /* 0x000000010a037836 */ /* 0x000fe40000000000 */
[----:B------:R-:W-:Y:S01]  /*20b0*/  @P1 IMAD.MOV R3, RZ, RZ, R10 ;  /* 0x000000ffff031224 */ /* 0x000fe200078e020a */
[----:B------:R-:W-:-:S03]  /*20c0*/  ISETP.NE.AND P1, PT, R20, R21, PT ;  /* 0x000000151400720c */ /* 0x000fc60003f25270 */
[----:B0-----:R-:W-:-:S04]  /*20d0*/  VIADD R6, R3, 0x1 ;  /* 0x0000000103067836 */ /* 0x001fc80000000000 */
[----:B------:R-:W-:Y:S01]  /*20e0*/  @P0 IMAD.MOV R6, RZ, RZ, R3 ;  /* 0x000000ffff060224 */ /* 0x000fe200078e0203 */
[----:B------:R-:W-:-:S03]  /*20f0*/  ISETP.NE.AND P0, PT, R8, R9, PT ;  /* 0x000000090800720c */ /* 0x000fc60003f05270 */
[----:B------:R-:W-:Y:S02]  /*2100*/  VIADD R3, R6, 0x1 ;  /* 0x0000000106037836 */ /* 0x000fe40000000000 */
[----:B------:R-:W-:Y:S01]  /*2110*/  @P1 IMAD.MOV R3, RZ, RZ, R6 ;  /* 0x000000ffff031224 */ /* 0x000fe200078e0206 */
[----:B------:R-:W-:-:S03]  /*2120*/  ISETP.NE.AND P1, PT, R22, R23, PT ;  /* 0x000000171600720c */ /* 0x000fc60003f25270 */
[----:B------:R-:W-:-:S04]  /*2130*/  VIADD R6, R3, 0x1 ;  /* 0x0000000103067836 */ /* 0x000fc80000000000 */
[----:B------:R-:W-:-:S04]  /*2140*/  @P0 IMAD.MOV R6, RZ, RZ, R3 ;  /* 0x000000ffff060224 */ /* 0x000fc800078e0203 */
[----:B------:R-:W-:Y:S02]  /*2150*/  VIADD R3, R6, 0x1 ;  /* 0x0000000106037836 */ /* 0x000fe40000000000 */
[----:B------:R-:W-:-:S07]  /*2160*/  @P1 IMAD.MOV R3, RZ, RZ, R6 ;  /* 0x000000ffff031224 */ /* 0x000fce00078e0206 */
.L_x_21:
[----:B------:R-:W-:Y:S05]  /*2170*/  BSYNC.RECONVERGENT B1 ;  /* 0x0000000000017941 */ /* 0x000fea0003800200 */
.L_x_20:
[----:B------:R-:W-:-:S13]  /*2180*/  ISETP.NE.AND P0, PT, R25, RZ, PT ;  /* 0x000000ff1900720c */ /* 0x000fda0003f05270 */
[----:B------:R-:W-:Y:S05]  /*2190*/  @!P0 BRA `(.L_x_13) ;  /* 0x0000000000c48947 */ /* 0x000fea0003800000 */
[----:B------:R-:W-:Y:S01]  /*21a0*/  ISETP.GE.U32.AND P0, PT, R25, 0x4, PT ;  /* 0x000000041900780c */ /* 0x000fe20003f06070 */
[----:B------:R-:W-:Y:S01]  /*21b0*/  BSSY.RECONVERGENT B1, `(.L_x_22) ;  /* 0x000001d000017945 */ /* 0x000fe20003800200 */
[----:B------:R-:W-:-:S11]  /*21c0*/  LOP3.LUT P1, R8, R5, 0x3, RZ, 0xc0, !PT ;  /* 0x0000000305087812 */ /* 0x000fd6000782c0ff */
        /* <DEDUP_REMOVED lines=9> */
[----:B------:R-:W-:-:S05]  /*2260*/  LEA.HI.X.SX32 R7, R5, UR5, 0x1, P0 ;  /* 0x0000000505077c11 */ /* 0x000fca00080f0eff */
[----:B------:R-:W2:Y:S04]  /*2270*/  LDG.E.U8 R5, desc[UR8][R6.64] ;  /* 0x0000000806057981 */ /* 0x000ea8000c1e1100 */
[----:B------:R-:W3:Y:S04]  /*2280*/  LDG.E.U8 R11, desc[UR8][R6.64+0x1] ;  /* 0x00000108060b7981 */ /* 0x000ee8000c1e1100 */
[----:B------:R-:W4:Y:S04]  /*2290*/  LDG.E.U8 R13, desc[UR8][R6.64+0x2] ;  /* 0x00000208060d7981 */ /* 0x000f28000c1e1100 */
[----:B------:R-:W5:Y:S01]  /*22a0*/  LDG.E.U8 R15, desc[UR8][R6.64+0x3] ;  /* 0x00000308060f7981 */ /* 0x000f62000c1e1100 */
        /* <DEDUP_REMOVED lines=10> */
[----:B------:R-:W-:-:S04]  /*2350*/  @P0 IMAD.MOV R5, RZ, RZ, R3 ;  /* 0x000000ffff050224 */ /* 0x000fc800078e0203 */
[----:B------:R-:W-:Y:S02]  /*2360*/  VIADD R3, R5, 0x1 ;  /* 0x0000000105037836 */ /* 0x000fe40000000000 */
[----:B------:R-:W-:-:S07]  /*2370*/  @P2 IMAD.MOV R3, RZ, RZ, R5 ;  /* 0x000000ffff032224 */ /* 0x000fce00078e0205 */
.L_x_23:
[----:B------:R-:W-:Y:S05]  /*2380*/  BSYNC.RECONVERGENT B1 ;  /* 0x0000000000017941 */ /* 0x000fea0003800200 */
.L_x_22:
[----:B------:R-:W-:Y:S05]  /*2390*/  @!P1 BRA `(.L_x_13) ;  /* 0x0000000000449947 */ /* 0x000fea0003800000 */
[----:B------:R-:W-:Y:S02]  /*23a0*/  IMAD.MOV R7, RZ, RZ, -R8 ;  /* 0x000000ffff077224 */ /* 0x000fe400078e0a08 */
[--C-:B------:R-:W-:Y:S02]  /*23b0*/  IMAD.IADD R10, R1, 0x1, R4.reuse ;  /* 0x00000001010a7824 */ /* 0x100fe400078e0204 */
[----:B------:R-:W-:-:S07]  /*23c0*/  IMAD.IADD R6, R0, 0x1, R4 ;  /* 0x0000000100067824 */ /* 0x000fce00078e0204 */
.L_x_24:
[----:B------:R-:W0:Y:S01]  /*23d0*/  LDCU.64 UR4, c[0x0][0x388] ;  /* 0x00007100ff0477ac */ /* 0x000e220008000a00 */
[----:B------:R1:W2:Y:S01]  /*23e0*/  LDL.U8 R9, [R10] ;  /* 0x000000000a097983 */ /* 0x0002a20000100000 */
[----:B0-----:R-:W-:-:S04]  /*23f0*/  IADD3 R4, P0, PT, R6, UR4, RZ ;  /* 0x0000000406047c10 */ /* 0x001fc8000ff1e0ff */
[----:B------:R-:W-:-:S05]  /*2400*/  LEA.HI.X.SX32 R5, R6, UR5, 0x1, P0 ;  /* 0x0000000506057c11 */ /* 0x000fca00080f0eff */
[----:B------:R-:W2:Y:S01]  /*2410*/  LDG.E.U8 R4, desc[UR8][R4.64] ;  /* 0x0000000804047981 */ /* 0x000ea2000c1e1100 */
[----:B------:R-:W-:-:S05]  /*2420*/  VIADD R7, R7, 0x1 ;  /* 0x0000000107077836 */ /* 0x000fca0000000000 */
[----:B------:R-:W-:Y:S01]  /*2430*/  ISETP.NE.AND P1, PT, R7, RZ, PT ;  /* 0x000000ff0700720c */ /* 0x000fe20003f25270 */
[----:B------:R-:W-:Y:S02]  /*2440*/  VIADD R8, R3, 0x1 ;  /* 0x0000000103087836 */ /* 0x000fe40000000000 */
[----:B-1----:R-:W-:Y:S02]  /*2450*/  VIADD R10, R10, 0x1 ;  /* 0x000000010a0a7836 */ /* 0x002fe40000000000 */
[----:B------:R-:W-:Y:S01]  /*2460*/  VIADD R6, R6, 0x1 ;  /* 0x0000000106067836 */ /* 0x000fe20000000000 */
[----:B--2---:R-:W-:-:S13]  /*2470*/  ISETP.NE.AND P0, PT, R4, R9, PT ;  /* 0x000000090400720c */ /* 0x004fda0003f05270 */
[----:B------:R-:W-:-:S04]  /*2480*/  @P0 IMAD.MOV R8, RZ, RZ, R3 ;  /* 0x000000ffff080224 */ /* 0x000fc800078e0203 */
[----:B------:R-:W-:Y:S01]  /*2490*/  IMAD.MOV.U32 R3, RZ, RZ, R8 ;  /* 0x000000ffff037224 */ /* 0x000fe200078e0008 */
[----:B------:R-:W-:Y:S06]  /*24a0*/  @P1 BRA `(.L_x_24) ;  /* 0xfffffffc00c81947 */ /* 0x000fec000383ffff */
.L_x_13:
[----:B01----:R-:W-:Y:S05]  /*24b0*/  BSYNC.RECONVERGENT B0 ;  /* 0x0000000000007941 */ /* 0x003fea0003800200 */
.L_x_9:
[----:B------:R-:W0:Y:S01]  /*24c0*/  S2R R6, SR_LANEID ;  /* 0x0000000000067919 */ /* 0x000e220000000000 */
[----:B------:R-:W1:Y:S01]  /*24d0*/  LDC.64 R4, c[0x0][0x3a0] ;  /* 0x0000e800ff047b82 */ /* 0x000e620000000a00 */
[----:B------:R-:W-:Y:S01]  /*24e0*/  VOTEU.ANY UR4, UPT, PT ;  /* 0x0000000000047886 */ /* 0x000fe200038e0100 */
[----:B------:R-:W-:Y:S01]  /*24f0*/  CREDUX.MAX.S32 UR5, R3 ;  /* 0x00000000030572cc */ /* 0x000fe20000000200 */
[----:B------:R-:W-:-:S12]  /*2500*/  UFLO.U32 UR4, UR4 ;  /* 0x00000004000472bd */ /* 0x000fd800080e0000 */
[----:B------:R-:W-:Y:S01]  /*2510*/  IMAD.U32 R7, RZ, RZ, UR5 ;  /* 0x00000005ff077e24 */ /* 0x000fe2000f8e00ff */
[----:B0-----:R-:W-:-:S13]  /*2520*/  ISETP.EQ.U32.AND P0, PT, R6, UR4, PT ;  /* 0x0000000406007c0c */ /* 0x001fda000bf02070 */
[----:B-1----:R0:W-:Y:S04]  /*2530*/  @P0 REDG.E.MAX.S32.STRONG.GPU desc[UR8][R4.64], R7 ;  /* 0x000000070400098e */ /* 0x0021e8000d12e308 */
[----:B------:R-:W2:Y:S02]  /*2540*/  LDG.E R6, desc[UR8][R4.64] ;  /* 0x0000000804067981 */ /* 0x000ea4000c1e1900 */
[----:B--2---:R-:W-:-:S13]  /*2550*/  ISETP.NE.AND P0, PT, R3, R6, PT ;  /* 0x000000060300720c */ /* 0x004fda0003f05270 */
[----:B0-----:R-:W-:Y:S05]  /*2560*/  @P0 EXIT ;  /* 0x000000000000094d */ /* 0x001fea0003800000 */
[----:B------:R-:W-:Y:S04]  /*2570*/  STG.E desc[UR8][R4.64+0x4], R2 ;  /* 0x0000040204007986 */ /* 0x000fe8000c101908 */
[----:B------:R-:W-:Y:S01]  /*2580*/  STG.E desc[UR8][R4.64+0x8], R0 ;  /* 0x0000080004007986 */ /* 0x000fe2000c101908 */
[----:B------:R-:W-:Y:S05]  /*2590*/  EXIT ;  /* 0x000000000000794d */ /* 0x000fea0003800000 */
.L_x_25:
[----:B------:R-:W-:-:S00]  /*25a0*/  BRA `(.L_x_25) ;  /* 0xfffffffc00fc7947 */ /* 0x000fc0000383ffff */
[----:B------:R-:W-:-:S00]  /*25b0*/  NOP ;  /* 0x0000000000007918 */ /* 0x000fc00000000000 */
        /* <DEDUP_REMOVED lines=12> */
.L_x_26:


//--------------------- .nv.shared.reserved.0     --------------------------
	.section	.nv.shared.reserved.0,"aw",@nobits
	.weak		__nv_reservedSMEM_offset_0_alias
	.size		__nv_reservedSMEM_offset_0_alias, 0, 64
	.other		__nv_reservedSMEM_offset_0_alias,@"STO_CUDA_RESERVED_SHARED STV_DEFAULT"
__nv_reservedSMEM_offset_0_alias:
	.zero		0
	.zero		64


//--------------------- .nv.constant0._Z23cuda_caculate_max_scorePcS_iPiP15score_alignment --------------------------
	.section	.nv.constant0._Z23cuda_caculate_max_scorePcS_iPiP15score_alignment,"a",@progbits
	.sectionflags	@""
	.align	4
.nv.constant0._Z23cuda_caculate_max_scorePcS_iPiP15score_alignment:
	.zero		936


//--------------------- SYMBOLS --------------------------

	.type		.nv.reservedSmem.offset0,@object
	.size		.nv.reservedSmem.offset0,0x4
